	.target	sm_100a

	.elftype	@"ET_EXEC"


//--------------------- .note.nv.tkinfo           --------------------------
	.section	.note.nv.tkinfo,"",@"SHT_NOTE"
	.sectionflags	@"SHF_NOTE_NV_TKINFO"
	.tkinfo
        /*0018*/ 	.word	0x00000002
        /*0030*/ 	.string	""
        /*0030*/ 	.string	"ptxas"
        /*0030*/ 	.string	"Cuda compilation tools, release 13.0, V13.0.88"
        /*0030*/ 	.string	"Build cuda_13.0.r13.0/compiler.36424714_0"
        /*0030*/ 	.string	"-arch sm_100a -m 64 "



//--------------------- .note.nv.cuinfo           --------------------------
	.section	.note.nv.cuinfo,"",@"SHT_NOTE"
	.sectionflags	@"SHF_NOTE_NV_CUINFO"
        /*0018*/ 	.short	0x0002
        /*001a*/ 	.short	0x0064
        /*001c*/ 	.short	0x0082
	.zero		2


//--------------------- .nv.info                  --------------------------
	.section	.nv.info,"",@"SHT_CUDA_INFO"
	.align	4


	//----- nvinfo : EIATTR_REGCOUNT
	.align		4
        /*0000*/ 	.byte	0x04, 0x2f
        /*0002*/ 	.short	(.L_19 - .L_18)
	.align		4
.L_18:
        /*0004*/ 	.word	index@(_ZN7cutlass13device_kernelINS_4gemm6kernel13GemmUniversalIN4cute5tupleIJiiiiEEENS1_10collective13CollectiveMmaINS1_35MainloopSm100TmaUmmaWarpSpecializedILi13ELi2ELi4ENS5_IJNS4_1CILi4EEENSA_ILi2EEENSA_ILi1EEEEEEEENS5_IJNSA_ILi128EEESG_NSA_ILi64EEEEEENS_6half_tENS5_IJSD_llEEESJ_NS5_IJlSD_lEEENS4_8TiledMMAINS4_8MMA_AtomIJNS4_26SM100_MMA_F16BF16_2x1SM_SSISJ_SJ_fLi128ELi128ELNS4_4UMMA5MajorE1ELSQ_0ELNSP_7ScaleInE0ELSR_0EEEEEENS4_6LayoutINS5_IJSD_SD_SD_EEENS5_IJNSA_ILi0EEESW_SW_EEEEENS5_IJNS4_10UnderscoreESZ_SZ_EEEEENS4_28SM100_TMA_2SM_LOAD_MULTICASTENS4_14ComposedLayoutINS4_7SwizzleILi3ELi4ELi3EEENS4_18smem_ptr_flag_bitsILi16EEENSU_INS5_IJSH_NSA_ILi8EEEEEENS5_IJSD_SH_EEEEEEEvNS4_8identityES12_NS13_IS15_S17_NSU_INS5_IJS18_SH_EEENS5_IJSH_SD_EEEEEEEvS1D_EENS_8epilogue10collective18CollectiveEpilogueINS1J_23Sm100TmaWarpSpecializedILi4ELi2ELi16ELb1ELb0EEEJNS5_IJSH_SG_SH_EEENS5_IJNSU_ISH_SD_EENSU_INS5_IJNSA_ILi16EEESC_EEES1A_EEEEESJ_SL_SJ_SL_NS1J_6fusion15FusionCallbacksIS1N_NS1U_17LinearCombinationISJ_fSJ_fLNS_15FloatRoundStyleE2EEES1O_S1T_JEEENS4_5SM1004TMEM4LOAD26SM100_TMEM_LOAD_32dp32b16xENS4_13SM90_TMA_LOADENS13_INS14_ILi1ELi4ELi3EEES17_NSU_INS5_IJS18_S1Q_EEENS5_IJS1Q_SD_EEEEEEENS4_39AutoVectorizingCopyWithAssumedAlignmentILi128EEENS4_14SM90_TMA_STOREES29_S2B_S2B_EEEvvEEEEvNT_6ParamsE)
        /*0008*/ 	.word	0x00000045


	//----- nvinfo : EIATTR_FRAME_SIZE
	.align		4
.L_19:
        /*000c*/ 	.byte	0x04, 0x11
        /*000e*/ 	.short	(.L_21 - .L_20)
	.align		4
.L_20:
        /*0010*/ 	.word	index@($__internal_2_$__cuda_sm10x_tcgen05_guardrail_trap_unallocated_columns_being_dealloced)
        /*0014*/ 	.word	0x00000000


	//----- nvinfo : EIATTR_FRAME_SIZE
	.align		4
.L_21:
        /*0018*/ 	.byte	0x04, 0x11
        /*001a*/ 	.short	(.L_23 - .L_22)
	.align		4
.L_22:
        /*001c*/ 	.word	index@($__internal_1_$__cuda_sm10x_tcgen05_guardrail_trap_phase_invalid_during_alloc)
        /*0020*/ 	.word	0x00000000


	//----- nvinfo : EIATTR_FRAME_SIZE
	.align		4
.L_23:
        /*0024*/ 	.byte	0x04, 0x11
        /*0026*/ 	.short	(.L_25 - .L_24)
	.align		4
.L_24:
        /*0028*/ 	.word	index@($__internal_0_$__cuda_sm10x_tcgen05_guardrail_trap_col_being_dealloced_not_returned_by_alloc)
        /*002c*/ 	.word	0x00000000


	//----- nvinfo : EIATTR_FRAME_SIZE
	.align		4
.L_25:
        /*0030*/ 	.byte	0x04, 0x11
        /*0032*/ 	.short	(.L_27 - .L_26)
	.align		4
.L_26:
        /*0034*/ 	.word	index@(_ZN7cutlass13device_kernelINS_4gemm6kernel13GemmUniversalIN4cute5tupleIJiiiiEEENS1_10collective13CollectiveMmaINS1_35MainloopSm100TmaUmmaWarpSpecializedILi13ELi2ELi4ENS5_IJNS4_1CILi4EEENSA_ILi2EEENSA_ILi1EEEEEEEENS5_IJNSA_ILi128EEESG_NSA_ILi64EEEEEENS_6half_tENS5_IJSD_llEEESJ_NS5_IJlSD_lEEENS4_8TiledMMAINS4_8MMA_AtomIJNS4_26SM100_MMA_F16BF16_2x1SM_SSISJ_SJ_fLi128ELi128ELNS4_4UMMA5MajorE1ELSQ_0ELNSP_7ScaleInE0ELSR_0EEEEEENS4_6LayoutINS5_IJSD_SD_SD_EEENS5_IJNSA_ILi0EEESW_SW_EEEEENS5_IJNS4_10UnderscoreESZ_SZ_EEEEENS4_28SM100_TMA_2SM_LOAD_MULTICASTENS4_14ComposedLayoutINS4_7SwizzleILi3ELi4ELi3EEENS4_18smem_ptr_flag_bitsILi16EEENSU_INS5_IJSH_NSA_ILi8EEEEEENS5_IJSD_SH_EEEEEEEvNS4_8identityES12_NS13_IS15_S17_NSU_INS5_IJS18_SH_EEENS5_IJSH_SD_EEEEEEEvS1D_EENS_8epilogue10collective18CollectiveEpilogueINS1J_23Sm100TmaWarpSpecializedILi4ELi2ELi16ELb1ELb0EEEJNS5_IJSH_SG_SH_EEENS5_IJNSU_ISH_SD_EENSU_INS5_IJNSA_ILi16EEESC_EEES1A_EEEEESJ_SL_SJ_SL_NS1J_6fusion15FusionCallbacksIS1N_NS1U_17LinearCombinationISJ_fSJ_fLNS_15FloatRoundStyleE2EEES1O_S1T_JEEENS4_5SM1004TMEM4LOAD26SM100_TMEM_LOAD_32dp32b16xENS4_13SM90_TMA_LOADENS13_INS14_ILi1ELi4ELi3EEES17_NSU_INS5_IJS18_S1Q_EEENS5_IJS1Q_SD_EEEEEEENS4_39AutoVectorizingCopyWithAssumedAlignmentILi128EEENS4_14SM90_TMA_STOREES29_S2B_S2B_EEEvvEEEEvNT_6ParamsE)
        /*0038*/ 	.word	0x00000000


	//----- nvinfo : EIATTR_MIN_STACK_SIZE
	.align		4
.L_27:
        /*003c*/ 	.byte	0x04, 0x12
        /*003e*/ 	.short	(.L_29 - .L_28)
	.align		4
.L_28:
        /*0040*/ 	.word	index@(_ZN7cutlass13device_kernelINS_4gemm6kernel13GemmUniversalIN4cute5tupleIJiiiiEEENS1_10collective13CollectiveMmaINS1_35MainloopSm100TmaUmmaWarpSpecializedILi13ELi2ELi4ENS5_IJNS4_1CILi4EEENSA_ILi2EEENSA_ILi1EEEEEEEENS5_IJNSA_ILi128EEESG_NSA_ILi64EEEEEENS_6half_tENS5_IJSD_llEEESJ_NS5_IJlSD_lEEENS4_8TiledMMAINS4_8MMA_AtomIJNS4_26SM100_MMA_F16BF16_2x1SM_SSISJ_SJ_fLi128ELi128ELNS4_4UMMA5MajorE1ELSQ_0ELNSP_7ScaleInE0ELSR_0EEEEEENS4_6LayoutINS5_IJSD_SD_SD_EEENS5_IJNSA_ILi0EEESW_SW_EEEEENS5_IJNS4_10UnderscoreESZ_SZ_EEEEENS4_28SM100_TMA_2SM_LOAD_MULTICASTENS4_14ComposedLayoutINS4_7SwizzleILi3ELi4ELi3EEENS4_18smem_ptr_flag_bitsILi16EEENSU_INS5_IJSH_NSA_ILi8EEEEEENS5_IJSD_SH_EEEEEEEvNS4_8identityES12_NS13_IS15_S17_NSU_INS5_IJS18_SH_EEENS5_IJSH_SD_EEEEEEEvS1D_EENS_8epilogue10collective18CollectiveEpilogueINS1J_23Sm100TmaWarpSpecializedILi4ELi2ELi16ELb1ELb0EEEJNS5_IJSH_SG_SH_EEENS5_IJNSU_ISH_SD_EENSU_INS5_IJNSA_ILi16EEESC_EEES1A_EEEEESJ_SL_SJ_SL_NS1J_6fusion15FusionCallbacksIS1N_NS1U_17LinearCombinationISJ_fSJ_fLNS_15FloatRoundStyleE2EEES1O_S1T_JEEENS4_5SM1004TMEM4LOAD26SM100_TMEM_LOAD_32dp32b16xENS4_13SM90_TMA_LOADENS13_INS14_ILi1ELi4ELi3EEES17_NSU_INS5_IJS18_S1Q_EEENS5_IJS1Q_SD_EEEEEEENS4_39AutoVectorizingCopyWithAssumedAlignmentILi128EEENS4_14SM90_TMA_STOREES29_S2B_S2B_EEEvvEEEEvNT_6ParamsE)
        /*0044*/ 	.word	0x00000000
.L_29:


//--------------------- .nv.compat                --------------------------
	.section	.nv.compat,"",@"SHT_CUDA_COMPAT_INFO"
	.align	4
        /*0000*/ 	.byte	0x02, 0x09, 0x01, 0x00, 0x02, 0x02, 0x02, 0x00, 0x02, 0x05, 0x05, 0x00, 0x03, 0x07, 0x01, 0x01
        /*0010*/ 	.byte	0x02, 0x03, 0x01, 0x00, 0x02, 0x06, 0x01, 0x00, 0x04, 0x0b, 0x08, 0x00, 0x09, 0x00, 0x00, 0x00
        /*0020*/ 	.byte	0x00, 0x00, 0x00, 0x00


//--------------------- .nv.info._ZN7cutlass13device_kernelINS_4gemm6kernel13GemmUniversalIN4cute5tupleIJiiiiEEENS1_10collective13CollectiveMmaINS1_35MainloopSm100TmaUmmaWarpSpecializedILi13ELi2ELi4ENS5_IJNS4_1CILi4EEENSA_ILi2EEENSA_ILi1EEEEEEEENS5_IJNSA_ILi128EEESG_NSA_ILi64EEEEEENS_6half_tENS5_IJSD_llEEESJ_NS5_IJlSD_lEEENS4_8TiledMMAINS4_8MMA_AtomIJNS4_26SM100_MMA_F16BF16_2x1SM_SSISJ_SJ_fLi128ELi128ELNS4_4UMMA5MajorE1ELSQ_0ELNSP_7ScaleInE0ELSR_0EEEEEENS4_6LayoutINS5_IJSD_SD_SD_EEENS5_IJNSA_ILi0EEESW_SW_EEEEENS5_IJNS4_10UnderscoreESZ_SZ_EEEEENS4_28SM100_TMA_2SM_LOAD_MULTICASTENS4_14ComposedLayoutINS4_7SwizzleILi3ELi4ELi3EEENS4_18smem_ptr_flag_bitsILi16EEENSU_INS5_IJSH_NSA_ILi8EEEEEENS5_IJSD_SH_EEEEEEEvNS4_8identityES12_NS13_IS15_S17_NSU_INS5_IJS18_SH_EEENS5_IJSH_SD_EEEEEEEvS1D_EENS_8epilogue10collective18CollectiveEpilogueINS1J_23Sm100TmaWarpSpecializedILi4ELi2ELi16ELb1ELb0EEEJNS5_IJSH_SG_SH_EEENS5_IJNSU_ISH_SD_EENSU_INS5_IJNSA_ILi16EEESC_EEES1A_EEEEESJ_SL_SJ_SL_NS1J_6fusion15FusionCallbacksIS1N_NS1U_17LinearCombinationISJ_fSJ_fLNS_15FloatRoundStyleE2EEES1O_S1T_JEEENS4_5SM1004TMEM4LOAD26SM100_TMEM_LOAD_32dp32b16xENS4_13SM90_TMA_LOADENS13_INS14_ILi1ELi4ELi3EEES17_NSU_INS5_IJS18_S1Q_EEENS5_IJS1Q_SD_EEEEEEENS4_39AutoVectorizingCopyWithAssumedAlignmentILi128EEENS4_14SM90_TMA_STOREES29_S2B_S2B_EEEvvEEEEvNT_6ParamsE --------------------------
	.section	.nv.info._ZN7cutlass13device_kernelINS_4gemm6kernel13GemmUniversalIN4cute5tupleIJiiiiEEENS1_10collective13CollectiveMmaINS1_35MainloopSm100TmaUmmaWarpSpecializedILi13ELi2ELi4ENS5_IJNS4_1CILi4EEENSA_ILi2EEENSA_ILi1EEEEEEEENS5_IJNSA_ILi128EEESG_NSA_ILi64EEEEEENS_6half_tENS5_IJSD_llEEESJ_NS5_IJlSD_lEEENS4_8TiledMMAINS4_8MMA_AtomIJNS4_26SM100_MMA_F16BF16_2x1SM_SSISJ_SJ_fLi128ELi128ELNS4_4UMMA5MajorE1ELSQ_0ELNSP_7ScaleInE0ELSR_0EEEEEENS4_6LayoutINS5_IJSD_SD_SD_EEENS5_IJNSA_ILi0EEESW_SW_EEEEENS5_IJNS4_10UnderscoreESZ_SZ_EEEEENS4_28SM100_TMA_2SM_LOAD_MULTICASTENS4_14ComposedLayoutINS4_7SwizzleILi3ELi4ELi3EEENS4_18smem_ptr_flag_bitsILi16EEENSU_INS5_IJSH_NSA_ILi8EEEEEENS5_IJSD_SH_EEEEEEEvNS4_8identityES12_NS13_IS15_S17_NSU_INS5_IJS18_SH_EEENS5_IJSH_SD_EEEEEEEvS1D_EENS_8epilogue10collective18CollectiveEpilogueINS1J_23Sm100TmaWarpSpecializedILi4ELi2ELi16ELb1ELb0EEEJNS5_IJSH_SG_SH_EEENS5_IJNSU_ISH_SD_EENSU_INS5_IJNSA_ILi16EEESC_EEES1A_EEEEESJ_SL_SJ_SL_NS1J_6fusion15FusionCallbacksIS1N_NS1U_17LinearCombinationISJ_fSJ_fLNS_15FloatRoundStyleE2EEES1O_S1T_JEEENS4_5SM1004TMEM4LOAD26SM100_TMEM_LOAD_32dp32b16xENS4_13SM90_TMA_LOADENS13_INS14_ILi1ELi4ELi3EEES17_NSU_INS5_IJS18_S1Q_EEENS5_IJS1Q_SD_EEEEEEENS4_39AutoVectorizingCopyWithAssumedAlignmentILi128EEENS4_14SM90_TMA_STOREES29_S2B_S2B_EEEvvEEEEvNT_6ParamsE,"",@"SHT_CUDA_INFO"
	.sectionflags	@""
	.align	4


	//----- nvinfo : EIATTR_CUDA_API_VERSION
	.align		4
        /*0000*/ 	.byte	0x04, 0x37
        /*0002*/ 	.short	(.L_31 - .L_30)
.L_30:
        /*0004*/ 	.word	0x00000082


	//----- nvinfo : EIATTR_KPARAM_INFO
	.align		4
.L_31:
        /*0008*/ 	.byte	0x04, 0x17
        /*000a*/ 	.short	(.L_33 - .L_32)
.L_32:
        /*000c*/ 	.word	0x00000000
        /*0010*/ 	.short	0x0000
        /*0012*/ 	.short	0x0000
        /*0014*/ 	.byte	0x00, 0xf0, 0x01, 0x20


	//----- nvinfo : EIATTR_AT_ENTRY_FRAGMENTS
	.align		4
.L_33:
        /*0018*/ 	.byte	0x04, 0x4f
        /*001a*/ 	.short	(.L_35 - .L_34)


	//   ....[0]....
.L_34:
        /*001c*/ 	.word	0x00000007


	//----- nvinfo : EIATTR_RESERVED_SMEM_USED
	.align		4
.L_35:
        /*0020*/ 	.byte	0x01, 0x41
	.zero		2


	//----- nvinfo : EIATTR_SPARSE_MMA_MASK
	.align		4
        /*0024*/ 	.byte	0x03, 0x50
        /*0026*/ 	.short	0x0000


	//----- nvinfo : EIATTR_TCGEN05_2CTA_USED
	.align		4
        /*0028*/ 	.byte	0x01, 0x52
	.zero		2


	//----- nvinfo : EIATTR_MAXREG_COUNT
	.align		4
        /*002c*/ 	.byte	0x03, 0x1b
        /*002e*/ 	.short	0x00ff


	//----- nvinfo : EIATTR_NUM_BARRIERS
	.align		4
        /*0030*/ 	.byte	0x02, 0x4c
        /*0032*/ 	.byte	0x07
	.zero		1


	//----- nvinfo : EIATTR_EXTERNS
	.align		4
        /*0034*/ 	.byte	0x04, 0x0f
        /*0036*/ 	.short	(.L_37 - .L_36)


	//   ....[0]....
	.align		4
.L_36:
        /*0038*/ 	.word	index@(__assertfail)


	//----- nvinfo : EIATTR_MERCURY_ISA_VERSION
	.align		4
.L_37:
        /*003c*/ 	.byte	0x03, 0x5f
        /*003e*/ 	.short	0x0101


	//----- nvinfo : EIATTR_INT_WARP_WIDE_INSTR_OFFSETS
	.align		4
        /*0040*/ 	.byte	0x04, 0x31
        /*0042*/ 	.short	(.L_39 - .L_38)


	//   ....[0]....
.L_38:
        /*0044*/ 	.word	0x00000eb0


	//   ....[1]....
        /*0048*/ 	.word	0x00000f50


	//   ....[2]....
        /*004c*/ 	.word	0x00004ae0


	//   ....[3]....
        /*0050*/ 	.word	0x00004b10


	//   ....[4]....
        /*0054*/ 	.word	0x00004b30


	//   ....[5]....
        /*0058*/ 	.word	0x00005670


	//   ....[6]....
        /*005c*/ 	.word	0x00005710


	//   ....[7]....
        /*0060*/ 	.word	0x000057d0


	//   ....[8]....
        /*0064*/ 	.word	0x00005840


	//   ....[9]....
        /*0068*/ 	.word	0x00005900


	//   ....[10]....
        /*006c*/ 	.word	0x000059a0


	//   ....[11]....
        /*0070*/ 	.word	0x00005a10


	//   ....[12]....
        /*0074*/ 	.word	0x00005ad0


	//   ....[13]....
        /*0078*/ 	.word	0x00005b70


	//   ....[14]....
        /*007c*/ 	.word	0x00005c10


	//   ....[15]....
        /*0080*/ 	.word	0x00005d00


	//   ....[16]....
        /*0084*/ 	.word	0x00005dd0


	//----- nvinfo : EIATTR_COOP_GROUP_MASK_REGIDS
	.align		4
.L_39:
        /*0088*/ 	.byte	0x04, 0x29
        /*008a*/ 	.short	(.L_41 - .L_40)


	//   ....[0]....
.L_40:
        /*008c*/ 	.word	0xffffffff


	//   ....[1]....
        /*0090*/ 	.word	0xffffffff


	//   ....[2]....
        /*0094*/ 	.word	0xffffffff


	//   ....[3]....
        /*0098*/ 	.word	0xffffffff


	//   ....[4]....
        /*009c*/ 	.word	0xffffffff


	//   ....[5]....
        /*00a0*/ 	.word	0xffffffff


	//   ....[6]....
        /*00a4*/ 	.word	0xffffffff


	//   ....[7]....
        /*00a8*/ 	.word	0xffffffff


	//   ....[8]....
        /*00ac*/ 	.word	0xffffffff


	//   ....[9]....
        /*00b0*/ 	.word	0xffffffff


	//   ....[10]....
        /*00b4*/ 	.word	0xffffffff


	//   ....[11]....
        /*00b8*/ 	.word	0xffffffff


	//   ....[12]....
        /*00bc*/ 	.word	0xffffffff


	//   ....[13]....
        /*00c0*/ 	.word	0xffffffff


	//----- nvinfo : EIATTR_COOP_GROUP_INSTR_OFFSETS
	.align		4
.L_41:
        /*00c4*/ 	.byte	0x04, 0x28
        /*00c6*/ 	.short	(.L_43 - .L_42)


	//   ....[0]....
.L_42:
        /*00c8*/ 	.word	0x000000b0


	//   ....[1]....
        /*00cc*/ 	.word	0x00000510


	//   ....[2]....
        /*00d0*/ 	.word	0x00000820


	//   ....[3]....
        /*00d4*/ 	.word	0x000009b0


	//   ....[4]....
        /*00d8*/ 	.word	0x00000aa0


	//   ....[5]....
        /*00dc*/ 	.word	0x00000c00


	//   ....[6]....
        /*00e0*/ 	.word	0x00000d90


	//   ....[7]....
        /*00e4*/ 	.word	0x00000fd0


	//   ....[8]....
        /*00e8*/ 	.word	0x00002510


	//   ....[9]....
        /*00ec*/ 	.word	0x000038d0


	//   ....[10]....
        /*00f0*/ 	.word	0x00003da0


	//   ....[11]....
        /*00f4*/ 	.word	0x00003dd0


	//   ....[12]....
        /*00f8*/ 	.word	0x000049e0


	//   ....[13]....
        /*00fc*/ 	.word	0x00004bf0


	//----- nvinfo : EIATTR_VRC_CTA_INIT_COUNT
	.align		4
.L_43:
        /*0100*/ 	.byte	0x02, 0x4a
        /*0102*/ 	.byte	0x80
	.zero		1


	//----- nvinfo : EIATTR_SYSCALL_OFFSETS
	.align		4
        /*0104*/ 	.byte	0x04, 0x46
        /*0106*/ 	.short	(.L_45 - .L_44)


	//   ....[0]....
.L_44:
        /*0108*/ 	.word	0x00006950


	//   ....[1]....
        /*010c*/ 	.word	0x00006a40


	//   ....[2]....
        /*0110*/ 	.word	0x00007170


	//   ....[3]....
        /*0114*/ 	.word	0x00007aa0


	//   ....[4]....
        /*0118*/ 	.word	0x00008370


	//   ....[5]....
        /*011c*/ 	.word	0x00008c40


	//----- nvinfo : EIATTR_MBARRIER_INSTR_OFFSETS
	.align		4
.L_45:
        /*0120*/ 	.byte	0x04, 0x39
        /*0122*/ 	.short	(.L_47 - .L_46)


	//   ....[0]....
.L_46:
        /*0124*/ 	.word	0x00000660
        /*0128*/ 	.word	0x000000ff
        /*012c*/ 	.word	0x00000000
        /*0130*/ 	.short	0x0100
        /*0132*/ 	.byte	0x04
	.zero		1


	//   ....[1]....
        /*0134*/ 	.word	0x00000670
        /*0138*/ 	.word	0x000000ff
        /*013c*/ 	.word	0x00000068
        /*0140*/ 	.short	0x0100
        /*0142*/ 	.byte	0x04
	.zero		1


	//   ....[2]....
        /*0144*/ 	.word	0x00000680
        /*0148*/ 	.word	0x000000ff
        /*014c*/ 	.word	0x00000008
        /*0150*/ 	.short	0x0100
        /*0152*/ 	.byte	0x04
	.zero		1


	//   ....[3]....
        /*0154*/ 	.word	0x00000690
        /*0158*/ 	.word	0x000000ff
        /*015c*/ 	.word	0x00000070
        /*0160*/ 	.short	0x0100
        /*0162*/ 	.byte	0x04
	.zero		1


	//   ....[4]....
        /*0164*/ 	.word	0x000006a0
        /*0168*/ 	.word	0x000000ff
        /*016c*/ 	.word	0x00000010
        /*0170*/ 	.short	0x0100
        /*0172*/ 	.byte	0x04
	.zero		1


	//   ....[5]....
        /*0174*/ 	.word	0x000006b0
        /*0178*/ 	.word	0x000000ff
        /*017c*/ 	.word	0x00000078
        /*0180*/ 	.short	0x0100
        /*0182*/ 	.byte	0x04
	.zero		1


	//   ....[6]....
        /*0184*/ 	.word	0x000006c0
        /*0188*/ 	.word	0x000000ff
        /*018c*/ 	.word	0x00000018
        /*0190*/ 	.short	0x0100
        /*0192*/ 	.byte	0x04
	.zero		1


	//   ....[7]....
        /*0194*/ 	.word	0x000006d0
        /*0198*/ 	.word	0x000000ff
        /*019c*/ 	.word	0x00000080
        /*01a0*/ 	.short	0x0100
        /*01a2*/ 	.byte	0x04
	.zero		1


	//   ....[8]....
        /*01a4*/ 	.word	0x000006e0
        /*01a8*/ 	.word	0x000000ff
        /*01ac*/ 	.word	0x00000020
        /*01b0*/ 	.short	0x0100
        /*01b2*/ 	.byte	0x04
	.zero		1


	//   ....[9]....
        /*01b4*/ 	.word	0x000006f0
        /*01b8*/ 	.word	0x000000ff
        /*01bc*/ 	.word	0x00000088
        /*01c0*/ 	.short	0x0100
        /*01c2*/ 	.byte	0x04
	.zero		1


	//   ....[10]....
        /*01c4*/ 	.word	0x00000700
        /*01c8*/ 	.word	0x000000ff
        /*01cc*/ 	.word	0x00000028
        /*01d0*/ 	.short	0x0100
        /*01d2*/ 	.byte	0x04
	.zero		1


	//   ....[11]....
        /*01d4*/ 	.word	0x00000710
        /*01d8*/ 	.word	0x000000ff
        /*01dc*/ 	.word	0x00000090
        /*01e0*/ 	.short	0x0100
        /*01e2*/ 	.byte	0x04
	.zero		1


	//   ....[12]....
        /*01e4*/ 	.word	0x00000720
        /*01e8*/ 	.word	0x000000ff
        /*01ec*/ 	.word	0x00000030
        /*01f0*/ 	.short	0x0100
        /*01f2*/ 	.byte	0x04
	.zero		1


	//   ....[13]....
        /*01f4*/ 	.word	0x00000730
        /*01f8*/ 	.word	0x000000ff
        /*01fc*/ 	.word	0x00000098
        /*0200*/ 	.short	0x0100
        /*0202*/ 	.byte	0x04
	.zero		1


	//   ....[14]....
        /*0204*/ 	.word	0x00000740
        /*0208*/ 	.word	0x000000ff
        /*020c*/ 	.word	0x00000038
        /*0210*/ 	.short	0x0100
        /*0212*/ 	.byte	0x04
	.zero		1


	//   ....[15]....
        /*0214*/ 	.word	0x00000750
        /*0218*/ 	.word	0x000000ff
        /*021c*/ 	.word	0x000000a0
        /*0220*/ 	.short	0x0100
        /*0222*/ 	.byte	0x04
	.zero		1


	//   ....[16]....
        /*0224*/ 	.word	0x00000760
        /*0228*/ 	.word	0x000000ff
        /*022c*/ 	.word	0x00000040
        /*0230*/ 	.short	0x0100
        /*0232*/ 	.byte	0x04
	.zero		1


	//   ....[17]....
        /*0234*/ 	.word	0x00000770
        /*0238*/ 	.word	0x000000ff
        /*023c*/ 	.word	0x000000a8
        /*0240*/ 	.short	0x0100
        /*0242*/ 	.byte	0x04
	.zero		1


	//   ....[18]....
        /*0244*/ 	.word	0x00000780
        /*0248*/ 	.word	0x000000ff
        /*024c*/ 	.word	0x00000048
        /*0250*/ 	.short	0x0100
        /*0252*/ 	.byte	0x04
	.zero		1


	//   ....[19]....
        /*0254*/ 	.word	0x00000790
        /*0258*/ 	.word	0x000000ff
        /*025c*/ 	.word	0x000000b0
        /*0260*/ 	.short	0x0100
        /*0262*/ 	.byte	0x04
	.zero		1


	//   ....[20]....
        /*0264*/ 	.word	0x000007a0
        /*0268*/ 	.word	0x000000ff
        /*026c*/ 	.word	0x00000050
        /*0270*/ 	.short	0x0100
        /*0272*/ 	.byte	0x04
	.zero		1


	//   ....[21]....
        /*0274*/ 	.word	0x000007b0
        /*0278*/ 	.word	0x000000ff
        /*027c*/ 	.word	0x000000b8
        /*0280*/ 	.short	0x0100
        /*0282*/ 	.byte	0x04
	.zero		1


	//   ....[22]....
        /*0284*/ 	.word	0x000007c0
        /*0288*/ 	.word	0x000000ff
        /*028c*/ 	.word	0x00000058
        /*0290*/ 	.short	0x0100
        /*0292*/ 	.byte	0x04
	.zero		1


	//   ....[23]....
        /*0294*/ 	.word	0x000007d0
        /*0298*/ 	.word	0x000000ff
        /*029c*/ 	.word	0x000000c0
        /*02a0*/ 	.short	0x0100
        /*02a2*/ 	.byte	0x04
	.zero		1


	//   ....[24]....
        /*02a4*/ 	.word	0x000007e0
        /*02a8*/ 	.word	0x000000ff
        /*02ac*/ 	.word	0x00000060
        /*02b0*/ 	.short	0x0100
        /*02b2*/ 	.byte	0x04
	.zero		1


	//   ....[25]....
        /*02b4*/ 	.word	0x000007f0
        /*02b8*/ 	.word	0x000000ff
        /*02bc*/ 	.word	0x000000c8
        /*02c0*/ 	.short	0x0100
        /*02c2*/ 	.byte	0x04
	.zero		1


	//   ....[26]....
        /*02c4*/ 	.word	0x00000920
        /*02c8*/ 	.word	0x000000ff
        /*02cc*/ 	.word	0x000000d0
        /*02d0*/ 	.short	0x0100
        /*02d2*/ 	.byte	0x04
	.zero		1


	//   ....[27]....
        /*02d4*/ 	.word	0x00000930
        /*02d8*/ 	.word	0x000000ff
        /*02dc*/ 	.word	0x000000f0
        /*02e0*/ 	.short	0x0100
        /*02e2*/ 	.byte	0x04
	.zero		1


	//   ....[28]....
        /*02e4*/ 	.word	0x00000940
        /*02e8*/ 	.word	0x000000ff
        /*02ec*/ 	.word	0x000000d8
        /*02f0*/ 	.short	0x0100
        /*02f2*/ 	.byte	0x04
	.zero		1


	//   ....[29]....
        /*02f4*/ 	.word	0x00000950
        /*02f8*/ 	.word	0x000000ff
        /*02fc*/ 	.word	0x000000f8
        /*0300*/ 	.short	0x0100
        /*0302*/ 	.byte	0x04
	.zero		1


	//   ....[30]....
        /*0304*/ 	.word	0x00000960
        /*0308*/ 	.word	0x000000ff
        /*030c*/ 	.word	0x000000e0
        /*0310*/ 	.short	0x0100
        /*0312*/ 	.byte	0x04
	.zero		1


	//   ....[31]....
        /*0314*/ 	.word	0x00000970
        /*0318*/ 	.word	0x000000ff
        /*031c*/ 	.word	0x00000100
        /*0320*/ 	.short	0x0100
        /*0322*/ 	.byte	0x04
	.zero		1


	//   ....[32]....
        /*0324*/ 	.word	0x00000980
        /*0328*/ 	.word	0x000000ff
        /*032c*/ 	.word	0x000000e8
        /*0330*/ 	.short	0x0100
        /*0332*/ 	.byte	0x04
	.zero		1


	//   ....[33]....
        /*0334*/ 	.word	0x00000990
        /*0338*/ 	.word	0x000000ff
        /*033c*/ 	.word	0x00000108
        /*0340*/ 	.short	0x0100
        /*0342*/ 	.byte	0x04
	.zero		1


	//   ....[34]....
        /*0344*/ 	.word	0x00000a70
        /*0348*/ 	.word	0x000000ff
        /*034c*/ 	.word	0x00000110
        /*0350*/ 	.short	0x0100
        /*0352*/ 	.byte	0x06
	.zero		1


	//   ....[35]....
        /*0354*/ 	.word	0x00000a80
        /*0358*/ 	.word	0x000000ff
        /*035c*/ 	.word	0x00000118
        /*0360*/ 	.short	0x0100
        /*0362*/ 	.byte	0x06
	.zero		1


	//   ....[36]....
        /*0364*/ 	.word	0x00000bb0
        /*0368*/ 	.word	0x000000ff
        /*036c*/ 	.word	0x00000120
        /*0370*/ 	.short	0x0100
        /*0372*/ 	.byte	0x06
	.zero		1


	//   ....[37]....
        /*0374*/ 	.word	0x00000bc0
        /*0378*/ 	.word	0x000000ff
        /*037c*/ 	.word	0x00000130
        /*0380*/ 	.short	0x0100
        /*0382*/ 	.byte	0x06
	.zero		1


	//   ....[38]....
        /*0384*/ 	.word	0x00000bd0
        /*0388*/ 	.word	0x000000ff
        /*038c*/ 	.word	0x00000128
        /*0390*/ 	.short	0x0100
        /*0392*/ 	.byte	0x06
	.zero		1


	//   ....[39]....
        /*0394*/ 	.word	0x00000be0
        /*0398*/ 	.word	0x000000ff
        /*039c*/ 	.word	0x00000138
        /*03a0*/ 	.short	0x0100
        /*03a2*/ 	.byte	0x06
	.zero		1


	//   ....[40]....
        /*03a4*/ 	.word	0x00000d00
        /*03a8*/ 	.word	0x000000ff
        /*03ac*/ 	.word	0x00000140
        /*03b0*/ 	.short	0x0100
        /*03b2*/ 	.byte	0x04
	.zero		1


	//   ....[41]....
        /*03b4*/ 	.word	0x00000d10
        /*03b8*/ 	.word	0x000000ff
        /*03bc*/ 	.word	0x00000160
        /*03c0*/ 	.short	0x0100
        /*03c2*/ 	.byte	0x04
	.zero		1


	//   ....[42]....
        /*03c4*/ 	.word	0x00000d20
        /*03c8*/ 	.word	0x000000ff
        /*03cc*/ 	.word	0x00000148
        /*03d0*/ 	.short	0x0100
        /*03d2*/ 	.byte	0x04
	.zero		1


	//   ....[43]....
        /*03d4*/ 	.word	0x00000d30
        /*03d8*/ 	.word	0x000000ff
        /*03dc*/ 	.word	0x00000168
        /*03e0*/ 	.short	0x0100
        /*03e2*/ 	.byte	0x04
	.zero		1


	//   ....[44]....
        /*03e4*/ 	.word	0x00000d40
        /*03e8*/ 	.word	0x000000ff
        /*03ec*/ 	.word	0x00000150
        /*03f0*/ 	.short	0x0100
        /*03f2*/ 	.byte	0x04
	.zero		1


	//   ....[45]....
        /*03f4*/ 	.word	0x00000d50
        /*03f8*/ 	.word	0x000000ff
        /*03fc*/ 	.word	0x00000170
        /*0400*/ 	.short	0x0100
        /*0402*/ 	.byte	0x04
	.zero		1


	//   ....[46]....
        /*0404*/ 	.word	0x00000d60
        /*0408*/ 	.word	0x000000ff
        /*040c*/ 	.word	0x00000158
        /*0410*/ 	.short	0x0100
        /*0412*/ 	.byte	0x04
	.zero		1


	//   ....[47]....
        /*0414*/ 	.word	0x00000d70
        /*0418*/ 	.word	0x000000ff
        /*041c*/ 	.word	0x00000178
        /*0420*/ 	.short	0x0100
        /*0422*/ 	.byte	0x04
	.zero		1


	//   ....[48]....
        /*0424*/ 	.word	0x00000e60
        /*0428*/ 	.word	0x000000ff
        /*042c*/ 	.word	0x00000180
        /*0430*/ 	.short	0x0100
        /*0432*/ 	.byte	0x04
	.zero		1


	//   ....[49]....
        /*0434*/ 	.word	0x00000e70
        /*0438*/ 	.word	0x000000ff
        /*043c*/ 	.word	0x00000190
        /*0440*/ 	.short	0x0100
        /*0442*/ 	.byte	0x04
	.zero		1


	//   ....[50]....
        /*0444*/ 	.word	0x00000e80
        /*0448*/ 	.word	0x000000ff
        /*044c*/ 	.word	0x00000188
        /*0450*/ 	.short	0x0100
        /*0452*/ 	.byte	0x04
	.zero		1


	//   ....[51]....
        /*0454*/ 	.word	0x00000e90
        /*0458*/ 	.word	0x000000ff
        /*045c*/ 	.word	0x00000198
        /*0460*/ 	.short	0x0100
        /*0462*/ 	.byte	0x04
	.zero		1


	//   ....[52]....
        /*0464*/ 	.word	0x00000f90
        /*0468*/ 	.word	0x000000ff
        /*046c*/ 	.word	0x000001a0
        /*0470*/ 	.short	0x0100
        /*0472*/ 	.byte	0x06
	.zero		1


	//   ....[53]....
        /*0474*/ 	.word	0x00001cb0
        /*0478*/ 	.word	0x00000000
        /*047c*/ 	.word	0x00000190
        /*0480*/ 	.short	0x010a
        /*0482*/ 	.byte	0xff
	.zero		1


	//   ....[54]....
        /*0484*/ 	.word	0x00001ce0
        /*0488*/ 	.word	0x00000000
        /*048c*/ 	.word	0x00000180
        /*0490*/ 	.short	0x0101
        /*0492*/ 	.byte	0xff
	.zero		1


	//   ....[55]....
        /*0494*/ 	.word	0x00001da0
        /*0498*/ 	.word	0x000000ff
        /*049c*/ 	.word	0x00000068
        /*04a0*/ 	.short	0x010a
        /*04a2*/ 	.byte	0x04
	.zero		1


	//   ....[56]....
        /*04a4*/ 	.word	0x00001e70
        /*04a8*/ 	.word	0x000000ff
        /*04ac*/ 	.word	0x00000068
        /*04b0*/ 	.short	0x010a
        /*04b2*/ 	.byte	0x21
	.zero		1


	//   ....[57]....
        /*04b4*/ 	.word	0x00002020
        /*04b8*/ 	.word	0x000000ff
        /*04bc*/ 	.word	0x00000068
        /*04c0*/ 	.short	0x010a
        /*04c2*/ 	.byte	0x05
	.zero		1


	//   ....[58]....
        /*04c4*/ 	.word	0x00002170
        /*04c8*/ 	.word	0x000000ff
        /*04cc*/ 	.word	0x00000118
        /*04d0*/ 	.short	0x0101
        /*04d2*/ 	.byte	0x06
	.zero		1


	//   ....[59]....
        /*04d4*/ 	.word	0x00002190
        /*04d8*/ 	.word	0x000000ff
        /*04dc*/ 	.word	0x00000068
        /*04e0*/ 	.short	0x010a
        /*04e2*/ 	.byte	0x04
	.zero		1


	//   ....[60]....
        /*04e4*/ 	.word	0x00002210
        /*04e8*/ 	.word	0x000000ff
        /*04ec*/ 	.word	0x00000068
        /*04f0*/ 	.short	0x010a
        /*04f2*/ 	.byte	0x11
	.zero		1


	//   ....[61]....
        /*04f4*/ 	.word	0x000023a0
        /*04f8*/ 	.word	0x000000ff
        /*04fc*/ 	.word	0x00000068
        /*0500*/ 	.short	0x010a
        /*0502*/ 	.byte	0x05
	.zero		1


	//   ....[62]....
        /*0504*/ 	.word	0x00002540
        /*0508*/ 	.word	0x00000003
        /*050c*/ 	.word	0x00000120
        /*0510*/ 	.short	0x010a
        /*0512*/ 	.byte	0xff
	.zero		1


	//   ....[63]....
        /*0514*/ 	.word	0x00002690
        /*0518*/ 	.word	0x00000000
        /*051c*/ 	.word	0x00000000
        /*0520*/ 	.short	0x0101
        /*0522*/ 	.byte	0xff
	.zero		1


	//   ....[64]....
        /*0524*/ 	.word	0x00002c40
        /*0528*/ 	.word	0x000000ff
        /*052c*/ 	.word	0x00000000
        /*0530*/ 	.short	0x010a
        /*0532*/ 	.byte	0x04
	.zero		1


	//   ....[65]....
        /*0534*/ 	.word	0x00002cd0
        /*0538*/ 	.word	0x000000ff
        /*053c*/ 	.word	0x00000000
        /*0540*/ 	.short	0x010a
        /*0542*/ 	.byte	0x05
	.zero		1


	//   ....[66]....
        /*0544*/ 	.word	0x00002d60
        /*0548*/ 	.word	0x000000ff
        /*054c*/ 	.word	0x00000000
        /*0550*/ 	.short	0x010a
        /*0552*/ 	.byte	0x05
	.zero		1


	//   ....[67]....
        /*0554*/ 	.word	0x00002df0
        /*0558*/ 	.word	0x000000ff
        /*055c*/ 	.word	0x00000000
        /*0560*/ 	.short	0x010a
        /*0562*/ 	.byte	0x05
	.zero		1


	//   ....[68]....
        /*0564*/ 	.word	0x00002e80
        /*0568*/ 	.word	0x000000ff
        /*056c*/ 	.word	0x00000000
        /*0570*/ 	.short	0x010a
        /*0572*/ 	.byte	0x05
	.zero		1


	//   ....[69]....
        /*0574*/ 	.word	0x00002f10
        /*0578*/ 	.word	0x000000ff
        /*057c*/ 	.word	0x00000000
        /*0580*/ 	.short	0x010a
        /*0582*/ 	.byte	0x05
	.zero		1


	//   ....[70]....
        /*0584*/ 	.word	0x00002fa0
        /*0588*/ 	.word	0x000000ff
        /*058c*/ 	.word	0x00000000
        /*0590*/ 	.short	0x010a
        /*0592*/ 	.byte	0x05
	.zero		1


	//   ....[71]....
        /*0594*/ 	.word	0x00003030
        /*0598*/ 	.word	0x000000ff
        /*059c*/ 	.word	0x00000000
        /*05a0*/ 	.short	0x010a
        /*05a2*/ 	.byte	0x05
	.zero		1


	//   ....[72]....
        /*05a4*/ 	.word	0x000030c0
        /*05a8*/ 	.word	0x000000ff
        /*05ac*/ 	.word	0x00000000
        /*05b0*/ 	.short	0x010a
        /*05b2*/ 	.byte	0x05
	.zero		1


	//   ....[73]....
        /*05b4*/ 	.word	0x00003150
        /*05b8*/ 	.word	0x000000ff
        /*05bc*/ 	.word	0x00000000
        /*05c0*/ 	.short	0x010a
        /*05c2*/ 	.byte	0x05
	.zero		1


	//   ....[74]....
        /*05c4*/ 	.word	0x000031e0
        /*05c8*/ 	.word	0x000000ff
        /*05cc*/ 	.word	0x00000000
        /*05d0*/ 	.short	0x010a
        /*05d2*/ 	.byte	0x05
	.zero		1


	//   ....[75]....
        /*05d4*/ 	.word	0x00003270
        /*05d8*/ 	.word	0x000000ff
        /*05dc*/ 	.word	0x00000000
        /*05e0*/ 	.short	0x010a
        /*05e2*/ 	.byte	0x05
	.zero		1


	//   ....[76]....
        /*05e4*/ 	.word	0x00003310
        /*05e8*/ 	.word	0x00000000
        /*05ec*/ 	.word	0x00000000
        /*05f0*/ 	.short	0x010a
        /*05f2*/ 	.byte	0xff
	.zero		1


	//   ....[77]....
        /*05f4*/ 	.word	0x00003430
        /*05f8*/ 	.word	0x00000002
        /*05fc*/ 	.word	0x00000180
        /*0600*/ 	.short	0x010a
        /*0602*/ 	.byte	0xff
	.zero		1


	//   ....[78]....
        /*0604*/ 	.word	0x000034a0
        /*0608*/ 	.word	0x00000002
        /*060c*/ 	.word	0x00000000
        /*0610*/ 	.short	0x0101
        /*0612*/ 	.byte	0xff
	.zero		1


	//   ....[79]....
        /*0614*/ 	.word	0x000034c0
        /*0618*/ 	.word	0x000000ff
        /*061c*/ 	.word	0x00000130
        /*0620*/ 	.short	0x010a
        /*0622*/ 	.byte	0x04
	.zero		1


	//   ....[80]....
        /*0624*/ 	.word	0x000035e0
        /*0628*/ 	.word	0x00000002
        /*062c*/ 	.word	0x00000120
        /*0630*/ 	.short	0x010a
        /*0632*/ 	.byte	0xff
	.zero		1


	//   ....[81]....
        /*0634*/ 	.word	0x000036e0
        /*0638*/ 	.word	0x00000002
        /*063c*/ 	.word	0x00000000
        /*0640*/ 	.short	0x0101
        /*0642*/ 	.byte	0xff
	.zero		1


	//   ....[82]....
        /*0644*/ 	.word	0x00003770
        /*0648*/ 	.word	0x000000ff
        /*064c*/ 	.word	0x00000130
        /*0650*/ 	.short	0x0106
        /*0652*/ 	.byte	0x04
	.zero		1


	//   ....[83]....
        /*0654*/ 	.word	0x00003790
        /*0658*/ 	.word	0x000000ff
        /*065c*/ 	.word	0x00000130
        /*0660*/ 	.short	0x010a
        /*0662*/ 	.byte	0x04
	.zero		1


	//   ....[84]....
        /*0664*/ 	.word	0x00003820
        /*0668*/ 	.word	0x000000ff
        /*066c*/ 	.word	0x00000130
        /*0670*/ 	.short	0x0106
        /*0672*/ 	.byte	0x07
	.zero		1


	//   ....[85]....
        /*0674*/ 	.word	0x00003860
        /*0678*/ 	.word	0x00000000
        /*067c*/ 	.word	0x00000130
        /*0680*/ 	.short	0x010a
        /*0682*/ 	.byte	0xff
	.zero		1


	//   ....[86]....
        /*0684*/ 	.word	0x00003aa0
        /*0688*/ 	.word	0x000000ff
        /*068c*/ 	.word	0x00000008
        /*0690*/ 	.short	0x010a
        /*0692*/ 	.byte	0x05
	.zero		1


	//   ....[87]....
        /*0694*/ 	.word	0x00003ac0
        /*0698*/ 	.word	0x000000ff
        /*069c*/ 	.word	0x00000008
        /*06a0*/ 	.short	0x010a
        /*06a2*/ 	.byte	0x05
	.zero		1


	//   ....[88]....
        /*06a4*/ 	.word	0x00003c50
        /*06a8*/ 	.word	0x000000ff
        /*06ac*/ 	.word	0x00000008
        /*06b0*/ 	.short	0x010a
        /*06b2*/ 	.byte	0x05
	.zero		1


	//   ....[89]....
        /*06b4*/ 	.word	0x00003c70
        /*06b8*/ 	.word	0x000000ff
        /*06bc*/ 	.word	0x00000008
        /*06c0*/ 	.short	0x010a
        /*06c2*/ 	.byte	0x05
	.zero		1


	//   ....[90]....
        /*06c4*/ 	.word	0x00003d30
        /*06c8*/ 	.word	0x000000ff
        /*06cc*/ 	.word	0x00000000
        /*06d0*/ 	.short	0x0101
        /*06d2*/ 	.byte	0x04
	.zero		1


	//   ....[91]....
        /*06d4*/ 	.word	0x00004060
        /*06d8*/ 	.word	0x00000000
        /*06dc*/ 	.word	0x00000120
        /*06e0*/ 	.short	0x010a
        /*06e2*/ 	.byte	0xff
	.zero		1


	//   ....[92]....
        /*06e4*/ 	.word	0x00004120
        /*06e8*/ 	.word	0x00000000
        /*06ec*/ 	.word	0x00000000
        /*06f0*/ 	.short	0x0101
        /*06f2*/ 	.byte	0xff
	.zero		1


	//   ....[93]....
        /*06f4*/ 	.word	0x000041e0
        /*06f8*/ 	.word	0x000000ff
        /*06fc*/ 	.word	0x00000000
        /*0700*/ 	.short	0x010a
        /*0702*/ 	.byte	0x04
	.zero		1


	//   ....[94]....
        /*0704*/ 	.word	0x000041f0
        /*0708*/ 	.word	0x000000ff
        /*070c*/ 	.word	0x00000160
        /*0710*/ 	.short	0x010a
        /*0712*/ 	.byte	0x1f
	.zero		1


	//   ....[95]....
        /*0714*/ 	.word	0x000042a0
        /*0718*/ 	.word	0x000000ff
        /*071c*/ 	.word	0x00000000
        /*0720*/ 	.short	0x010a
        /*0722*/ 	.byte	0x05
	.zero		1


	//   ....[96]....
        /*0724*/ 	.word	0x000043d0
        /*0728*/ 	.word	0x000000ff
        /*072c*/ 	.word	0x00000000
        /*0730*/ 	.short	0x010a
        /*0732*/ 	.byte	0x04
	.zero		1


	//   ....[97]....
        /*0734*/ 	.word	0x000046d0
        /*0738*/ 	.word	0x000000ff
        /*073c*/ 	.word	0x00000000
        /*0740*/ 	.short	0x010a
        /*0742*/ 	.byte	0x04
	.zero		1


	//   ....[98]....
        /*0744*/ 	.word	0x00004760
        /*0748*/ 	.word	0x000000ff
        /*074c*/ 	.word	0x00000000
        /*0750*/ 	.short	0x010a
        /*0752*/ 	.byte	0x05
	.zero		1


	//   ....[99]....
        /*0754*/ 	.word	0x000047f0
        /*0758*/ 	.word	0x000000ff
        /*075c*/ 	.word	0x00000000
        /*0760*/ 	.short	0x010a
        /*0762*/ 	.byte	0x05
	.zero		1


	//   ....[100]....
        /*0764*/ 	.word	0x00004890
        /*0768*/ 	.word	0x00000000
        /*076c*/ 	.word	0x00000000
        /*0770*/ 	.short	0x010a
        /*0772*/ 	.byte	0xff
	.zero		1


	//   ....[101]....
        /*0774*/ 	.word	0x000048d0
        /*0778*/ 	.word	0x00000000
        /*077c*/ 	.word	0x00000000
        /*0780*/ 	.short	0x010a
        /*0782*/ 	.byte	0xff
	.zero		1


	//   ....[102]....
        /*0784*/ 	.word	0x00004940
        /*0788*/ 	.word	0x000000ff
        /*078c*/ 	.word	0x00000000
        /*0790*/ 	.short	0x0101
        /*0792*/ 	.byte	0x04
	.zero		1


	//   ....[103]....
        /*0794*/ 	.word	0x00004980
        /*0798*/ 	.word	0x000000ff
        /*079c*/ 	.word	0x000001a0
        /*07a0*/ 	.short	0x010a
        /*07a2*/ 	.byte	0x1a
	.zero		1


	//   ....[104]....
        /*07a4*/ 	.word	0x000049d0
        /*07a8*/ 	.word	0x000000ff
        /*07ac*/ 	.word	0x00000000
        /*07b0*/ 	.short	0x0101
        /*07b2*/ 	.byte	0x04
	.zero		1


	//   ....[105]....
        /*07b4*/ 	.word	0x00004e70
        /*07b8*/ 	.word	0x0000000c
        /*07bc*/ 	.word	0x00000120
        /*07c0*/ 	.short	0x010a
        /*07c2*/ 	.byte	0xff
	.zero		1


	//   ....[106]....
        /*07c4*/ 	.word	0x00004fe0
        /*07c8*/ 	.word	0x00000000
        /*07cc*/ 	.word	0x00000000
        /*07d0*/ 	.short	0x0101
        /*07d2*/ 	.byte	0xff
	.zero		1


	//   ....[107]....
        /*07d4*/ 	.word	0x00005470
        /*07d8*/ 	.word	0x000000ff
        /*07dc*/ 	.word	0x00000118
        /*07e0*/ 	.short	0x010a
        /*07e2*/ 	.byte	0x15
	.zero		1


	//   ....[108]....
        /*07e4*/ 	.word	0x000055f0
        /*07e8*/ 	.word	0x000000ff
        /*07ec*/ 	.word	0x000000f0
        /*07f0*/ 	.short	0x010a
        /*07f2*/ 	.byte	0x15
	.zero		1


	//   ....[109]....
        /*07f4*/ 	.word	0x000057f0
        /*07f8*/ 	.word	0x000000ff
        /*07fc*/ 	.word	0x000000d0
        /*0800*/ 	.short	0x010b
        /*0802*/ 	.byte	0x15
	.zero		1


	//   ....[110]....
        /*0804*/ 	.word	0x00005800
        /*0808*/ 	.word	0x000000ff
        /*080c*/ 	.word	0x00000000
        /*0810*/ 	.short	0x0101
        /*0812*/ 	.byte	0x06
	.zero		1


	//   ....[111]....
        /*0814*/ 	.word	0x00005810
        /*0818*/ 	.word	0x000000ff
        /*081c*/ 	.word	0x000000f8
        /*0820*/ 	.short	0x010a
        /*0822*/ 	.byte	0x15
	.zero		1


	//   ....[112]....
        /*0824*/ 	.word	0x000059c0
        /*0828*/ 	.word	0x000000ff
        /*082c*/ 	.word	0x000000d8
        /*0830*/ 	.short	0x010b
        /*0832*/ 	.byte	0x15
	.zero		1


	//   ....[113]....
        /*0834*/ 	.word	0x000059d0
        /*0838*/ 	.word	0x000000ff
        /*083c*/ 	.word	0x00000000
        /*0840*/ 	.short	0x0101
        /*0842*/ 	.byte	0x06
	.zero		1


	//   ....[114]....
        /*0844*/ 	.word	0x000059e0
        /*0848*/ 	.word	0x000000ff
        /*084c*/ 	.word	0x00000100
        /*0850*/ 	.short	0x010a
        /*0852*/ 	.byte	0x15
	.zero		1


	//   ....[115]....
        /*0854*/ 	.word	0x00005b90
        /*0858*/ 	.word	0x000000ff
        /*085c*/ 	.word	0x000000e0
        /*0860*/ 	.short	0x010b
        /*0862*/ 	.byte	0x15
	.zero		1


	//   ....[116]....
        /*0864*/ 	.word	0x00005ba0
        /*0868*/ 	.word	0x000000ff
        /*086c*/ 	.word	0x00000000
        /*0870*/ 	.short	0x0101
        /*0872*/ 	.byte	0x06
	.zero		1


	//   ....[117]....
        /*0874*/ 	.word	0x00005bb0
        /*0878*/ 	.word	0x000000ff
        /*087c*/ 	.word	0x00000108
        /*0880*/ 	.short	0x010a
        /*0882*/ 	.byte	0x15
	.zero		1


	//   ....[118]....
        /*0884*/ 	.word	0x00005df0
        /*0888*/ 	.word	0x000000ff
        /*088c*/ 	.word	0x000000e8
        /*0890*/ 	.short	0x010b
        /*0892*/ 	.byte	0x15
	.zero		1


	//   ....[119]....
        /*0894*/ 	.word	0x00005e00
        /*0898*/ 	.word	0x000000ff
        /*089c*/ 	.word	0x00000000
        /*08a0*/ 	.short	0x0101
        /*08a2*/ 	.byte	0x25
	.zero		1


	//   ....[120]....
        /*08a4*/ 	.word	0x00005e40
        /*08a8*/ 	.word	0x000000ff
        /*08ac*/ 	.word	0x000000f0
        /*08b0*/ 	.short	0x010a
        /*08b2*/ 	.byte	0x15
	.zero		1


	//   ....[121]....
        /*08b4*/ 	.word	0x00005e60
        /*08b8*/ 	.word	0x000000ff
        /*08bc*/ 	.word	0x000000f8
        /*08c0*/ 	.short	0x010a
        /*08c2*/ 	.byte	0x15
	.zero		1


	//   ....[122]....
        /*08c4*/ 	.word	0x00005e80
        /*08c8*/ 	.word	0x000000ff
        /*08cc*/ 	.word	0x00000100
        /*08d0*/ 	.short	0x010a
        /*08d2*/ 	.byte	0x15
	.zero		1


	//   ....[123]....
        /*08d4*/ 	.word	0x00005ec0
        /*08d8*/ 	.word	0x00000000
        /*08dc*/ 	.word	0x00000108
        /*08e0*/ 	.short	0x010a
        /*08e2*/ 	.byte	0xff
	.zero		1


	//   ....[124]....
        /*08e4*/ 	.word	0x000061e0
        /*08e8*/ 	.word	0x00000003
        /*08ec*/ 	.word	0x00000120
        /*08f0*/ 	.short	0x010a
        /*08f2*/ 	.byte	0xff
	.zero		1


	//   ....[125]....
        /*08f4*/ 	.word	0x00006360
        /*08f8*/ 	.word	0x00000000
        /*08fc*/ 	.word	0x00000000
        /*0900*/ 	.short	0x0101
        /*0902*/ 	.byte	0xff
	.zero		1


	//   ....[126]....
        /*0904*/ 	.word	0x00006e40
        /*0908*/ 	.word	0x000000ff
        /*090c*/ 	.word	0x000000d0
        /*0910*/ 	.short	0x010a
        /*0912*/ 	.byte	0x2b
	.zero		1


	//   ....[127]....
        /*0914*/ 	.word	0x00006e70
        /*0918*/ 	.word	0x00000036
        /*091c*/ 	.word	0x00000140
        /*0920*/ 	.short	0x010a
        /*0922*/ 	.byte	0xff
	.zero		1


	//   ....[128]....
        /*0924*/ 	.word	0x00006f80
        /*0928*/ 	.word	0x000000ff
        /*092c*/ 	.word	0x000000d0
        /*0930*/ 	.short	0x010a
        /*0932*/ 	.byte	0x2b
	.zero		1


	//   ....[129]....
        /*0934*/ 	.word	0x00007050
        /*0938*/ 	.word	0x00000036
        /*093c*/ 	.word	0x00000140
        /*0940*/ 	.short	0x010a
        /*0942*/ 	.byte	0xff
	.zero		1


	//   ....[130]....
        /*0944*/ 	.word	0x00007810
        /*0948*/ 	.word	0x00000000
        /*094c*/ 	.word	0x00000000
        /*0950*/ 	.short	0x0101
        /*0952*/ 	.byte	0xff
	.zero		1


	//   ....[131]....
        /*0954*/ 	.word	0x00007820
        /*0958*/ 	.word	0x00000002
        /*095c*/ 	.word	0x000000d0
        /*0960*/ 	.short	0x010a
        /*0962*/ 	.byte	0xff
	.zero		1


	//   ....[132]....
        /*0964*/ 	.word	0x000078e0
        /*0968*/ 	.word	0x00000002
        /*096c*/ 	.word	0x000000d0
        /*0970*/ 	.short	0x010a
        /*0972*/ 	.byte	0xff
	.zero		1


	//   ....[133]....
        /*0974*/ 	.word	0x000080e0
        /*0978*/ 	.word	0x00000000
        /*097c*/ 	.word	0x00000000
        /*0980*/ 	.short	0x0101
        /*0982*/ 	.byte	0xff
	.zero		1


	//   ....[134]....
        /*0984*/ 	.word	0x00008100
        /*0988*/ 	.word	0x00000002
        /*098c*/ 	.word	0x000000d0
        /*0990*/ 	.short	0x010a
        /*0992*/ 	.byte	0xff
	.zero		1


	//   ....[135]....
        /*0994*/ 	.word	0x000081b0
        /*0998*/ 	.word	0x00000002
        /*099c*/ 	.word	0x000000d0
        /*09a0*/ 	.short	0x010a
        /*09a2*/ 	.byte	0xff
	.zero		1


	//   ....[136]....
        /*09a4*/ 	.word	0x000089b0
        /*09a8*/ 	.word	0x00000000
        /*09ac*/ 	.word	0x00000000
        /*09b0*/ 	.short	0x0101
        /*09b2*/ 	.byte	0xff
	.zero		1


	//   ....[137]....
        /*09b4*/ 	.word	0x000089d0
        /*09b8*/ 	.word	0x00000003
        /*09bc*/ 	.word	0x000000d0
        /*09c0*/ 	.short	0x010a
        /*09c2*/ 	.byte	0xff
	.zero		1


	//   ....[138]....
        /*09c4*/ 	.word	0x00008a80
        /*09c8*/ 	.word	0x00000003
        /*09cc*/ 	.word	0x000000d0
        /*09d0*/ 	.short	0x010a
        /*09d2*/ 	.byte	0xff
	.zero		1


	//   ....[139]....
        /*09d4*/ 	.word	0x00008d30
        /*09d8*/ 	.word	0x00000036
        /*09dc*/ 	.word	0x00000000
        /*09e0*/ 	.short	0x0101
        /*09e2*/ 	.byte	0xff
	.zero		1


	//   ....[140]....
        /*09e4*/ 	.word	0x000092d0
        /*09e8*/ 	.word	0x00000000
        /*09ec*/ 	.word	0x00000000
        /*09f0*/ 	.short	0x0101
        /*09f2*/ 	.byte	0xff
	.zero		1


	//   ....[141]....
        /*09f4*/ 	.word	0x00009570
        /*09f8*/ 	.word	0x000000ff
        /*09fc*/ 	.word	0x00000000
        /*0a00*/ 	.short	0x0101
        /*0a02*/ 	.byte	0x06
	.zero		1


	//   ....[142]....
        /*0a04*/ 	.word	0x00009590
        /*0a08*/ 	.word	0x00000000
        /*0a0c*/ 	.word	0x00000190
        /*0a10*/ 	.short	0x010a
        /*0a12*/ 	.byte	0xff
	.zero		1


	//   ....[143]....
        /*0a14*/ 	.word	0x000095f0
        /*0a18*/ 	.word	0x00000000
        /*0a1c*/ 	.word	0x00000068
        /*0a20*/ 	.short	0x010a
        /*0a22*/ 	.byte	0xff
	.zero		1


	//   ....[144]....
        /*0a24*/ 	.word	0x00009650
        /*0a28*/ 	.word	0x00000000
        /*0a2c*/ 	.word	0x00000068
        /*0a30*/ 	.short	0x010a
        /*0a32*/ 	.byte	0xff
	.zero		1


	//   ....[145]....
        /*0a34*/ 	.word	0x000096a0
        /*0a38*/ 	.word	0x00000003
        /*0a3c*/ 	.word	0x00000120
        /*0a40*/ 	.short	0x010a
        /*0a42*/ 	.byte	0xff
	.zero		1


	//   ....[146]....
        /*0a44*/ 	.word	0x00009700
        /*0a48*/ 	.word	0x00000000
        /*0a4c*/ 	.word	0x00000000
        /*0a50*/ 	.short	0x010a
        /*0a52*/ 	.byte	0xff
	.zero		1


	//   ....[147]....
        /*0a54*/ 	.word	0x00009760
        /*0a58*/ 	.word	0x00000000
        /*0a5c*/ 	.word	0x00000000
        /*0a60*/ 	.short	0x010a
        /*0a62*/ 	.byte	0xff
	.zero		1


	//   ....[148]....
        /*0a64*/ 	.word	0x000097c0
        /*0a68*/ 	.word	0x00000000
        /*0a6c*/ 	.word	0x00000000
        /*0a70*/ 	.short	0x010a
        /*0a72*/ 	.byte	0xff
	.zero		1


	//   ....[149]....
        /*0a74*/ 	.word	0x00009820
        /*0a78*/ 	.word	0x00000000
        /*0a7c*/ 	.word	0x00000000
        /*0a80*/ 	.short	0x010a
        /*0a82*/ 	.byte	0xff
	.zero		1


	//   ....[150]....
        /*0a84*/ 	.word	0x00009880
        /*0a88*/ 	.word	0x00000000
        /*0a8c*/ 	.word	0x00000000
        /*0a90*/ 	.short	0x010a
        /*0a92*/ 	.byte	0xff
	.zero		1


	//   ....[151]....
        /*0a94*/ 	.word	0x000098e0
        /*0a98*/ 	.word	0x00000000
        /*0a9c*/ 	.word	0x00000000
        /*0aa0*/ 	.short	0x010a
        /*0aa2*/ 	.byte	0xff
	.zero		1


	//   ....[152]....
        /*0aa4*/ 	.word	0x00009940
        /*0aa8*/ 	.word	0x00000000
        /*0aac*/ 	.word	0x00000000
        /*0ab0*/ 	.short	0x010a
        /*0ab2*/ 	.byte	0xff
	.zero		1


	//   ....[153]....
        /*0ab4*/ 	.word	0x000099a0
        /*0ab8*/ 	.word	0x00000000
        /*0abc*/ 	.word	0x00000000
        /*0ac0*/ 	.short	0x010a
        /*0ac2*/ 	.byte	0xff
	.zero		1


	//   ....[154]....
        /*0ac4*/ 	.word	0x00009a00
        /*0ac8*/ 	.word	0x00000000
        /*0acc*/ 	.word	0x00000000
        /*0ad0*/ 	.short	0x010a
        /*0ad2*/ 	.byte	0xff
	.zero		1


	//   ....[155]....
        /*0ad4*/ 	.word	0x00009a60
        /*0ad8*/ 	.word	0x00000000
        /*0adc*/ 	.word	0x00000000
        /*0ae0*/ 	.short	0x010a
        /*0ae2*/ 	.byte	0xff
	.zero		1


	//   ....[156]....
        /*0ae4*/ 	.word	0x00009ac0
        /*0ae8*/ 	.word	0x00000000
        /*0aec*/ 	.word	0x00000000
        /*0af0*/ 	.short	0x010a
        /*0af2*/ 	.byte	0xff
	.zero		1


	//   ....[157]....
        /*0af4*/ 	.word	0x00009b20
        /*0af8*/ 	.word	0x00000000
        /*0afc*/ 	.word	0x00000000
        /*0b00*/ 	.short	0x010a
        /*0b02*/ 	.byte	0xff
	.zero		1


	//   ....[158]....
        /*0b04*/ 	.word	0x00009b70
        /*0b08*/ 	.word	0x00000002
        /*0b0c*/ 	.word	0x00000180
        /*0b10*/ 	.short	0x010a
        /*0b12*/ 	.byte	0xff
	.zero		1


	//   ....[159]....
        /*0b14*/ 	.word	0x00009bd0
        /*0b18*/ 	.word	0x00000002
        /*0b1c*/ 	.word	0x00000130
        /*0b20*/ 	.short	0x010a
        /*0b22*/ 	.byte	0xff
	.zero		1


	//   ....[160]....
        /*0b24*/ 	.word	0x00009c20
        /*0b28*/ 	.word	0x00000002
        /*0b2c*/ 	.word	0x00000120
        /*0b30*/ 	.short	0x010a
        /*0b32*/ 	.byte	0xff
	.zero		1


	//   ....[161]....
        /*0b34*/ 	.word	0x00009c80
        /*0b38*/ 	.word	0x00000000
        /*0b3c*/ 	.word	0x00000130
        /*0b40*/ 	.short	0x010a
        /*0b42*/ 	.byte	0xff
	.zero		1


	//   ....[162]....
        /*0b44*/ 	.word	0x00009ce0
        /*0b48*/ 	.word	0x00000005
        /*0b4c*/ 	.word	0x00000008
        /*0b50*/ 	.short	0x010a
        /*0b52*/ 	.byte	0xff
	.zero		1


	//   ....[163]....
        /*0b54*/ 	.word	0x00009dc0
        /*0b58*/ 	.word	0x00000000
        /*0b5c*/ 	.word	0x00000008
        /*0b60*/ 	.short	0x010a
        /*0b62*/ 	.byte	0xff
	.zero		1


	//   ....[164]....
        /*0b64*/ 	.word	0x00009e10
        /*0b68*/ 	.word	0x00000000
        /*0b6c*/ 	.word	0x00000120
        /*0b70*/ 	.short	0x010a
        /*0b72*/ 	.byte	0xff
	.zero		1


	//   ....[165]....
        /*0b74*/ 	.word	0x00009e70
        /*0b78*/ 	.word	0x00000000
        /*0b7c*/ 	.word	0x00000160
        /*0b80*/ 	.short	0x010a
        /*0b82*/ 	.byte	0xff
	.zero		1


	//   ....[166]....
        /*0b84*/ 	.word	0x00009ed0
        /*0b88*/ 	.word	0x00000000
        /*0b8c*/ 	.word	0x00000000
        /*0b90*/ 	.short	0x010a
        /*0b92*/ 	.byte	0xff
	.zero		1


	//   ....[167]....
        /*0b94*/ 	.word	0x00009f30
        /*0b98*/ 	.word	0x00000000
        /*0b9c*/ 	.word	0x00000000
        /*0ba0*/ 	.short	0x010a
        /*0ba2*/ 	.byte	0xff
	.zero		1


	//   ....[168]....
        /*0ba4*/ 	.word	0x00009f90
        /*0ba8*/ 	.word	0x00000000
        /*0bac*/ 	.word	0x00000000
        /*0bb0*/ 	.short	0x010a
        /*0bb2*/ 	.byte	0xff
	.zero		1


	//   ....[169]....
        /*0bb4*/ 	.word	0x00009ff0
        /*0bb8*/ 	.word	0x00000000
        /*0bbc*/ 	.word	0x00000000
        /*0bc0*/ 	.short	0x010a
        /*0bc2*/ 	.byte	0xff
	.zero		1


	//   ....[170]....
        /*0bc4*/ 	.word	0x0000a050
        /*0bc8*/ 	.word	0x00000000
        /*0bcc*/ 	.word	0x000001a0
        /*0bd0*/ 	.short	0x010a
        /*0bd2*/ 	.byte	0xff
	.zero		1


	//   ....[171]....
        /*0bd4*/ 	.word	0x0000a0a0
        /*0bd8*/ 	.word	0x0000000c
        /*0bdc*/ 	.word	0x00000120
        /*0be0*/ 	.short	0x010a
        /*0be2*/ 	.byte	0xff
	.zero		1


	//   ....[172]....
        /*0be4*/ 	.word	0x0000a100
        /*0be8*/ 	.word	0x00000000
        /*0bec*/ 	.word	0x00000118
        /*0bf0*/ 	.short	0x010a
        /*0bf2*/ 	.byte	0xff
	.zero		1


	//   ....[173]....
        /*0bf4*/ 	.word	0x0000a160
        /*0bf8*/ 	.word	0x00000000
        /*0bfc*/ 	.word	0x000000f0
        /*0c00*/ 	.short	0x010a
        /*0c02*/ 	.byte	0xff
	.zero		1


	//   ....[174]....
        /*0c04*/ 	.word	0x0000a1c0
        /*0c08*/ 	.word	0x00000000
        /*0c0c*/ 	.word	0x000000f8
        /*0c10*/ 	.short	0x010a
        /*0c12*/ 	.byte	0xff
	.zero		1


	//   ....[175]....
        /*0c14*/ 	.word	0x0000a220
        /*0c18*/ 	.word	0x00000000
        /*0c1c*/ 	.word	0x00000100
        /*0c20*/ 	.short	0x010a
        /*0c22*/ 	.byte	0xff
	.zero		1


	//   ....[176]....
        /*0c24*/ 	.word	0x0000a280
        /*0c28*/ 	.word	0x00000000
        /*0c2c*/ 	.word	0x00000108
        /*0c30*/ 	.short	0x010a
        /*0c32*/ 	.byte	0xff
	.zero		1


	//   ....[177]....
        /*0c34*/ 	.word	0x0000a2e0
        /*0c38*/ 	.word	0x00000000
        /*0c3c*/ 	.word	0x000000f0
        /*0c40*/ 	.short	0x010a
        /*0c42*/ 	.byte	0xff
	.zero		1


	//   ....[178]....
        /*0c44*/ 	.word	0x0000a340
        /*0c48*/ 	.word	0x00000000
        /*0c4c*/ 	.word	0x000000f8
        /*0c50*/ 	.short	0x010a
        /*0c52*/ 	.byte	0xff
	.zero		1


	//   ....[179]....
        /*0c54*/ 	.word	0x0000a3a0
        /*0c58*/ 	.word	0x00000000
        /*0c5c*/ 	.word	0x00000100
        /*0c60*/ 	.short	0x010a
        /*0c62*/ 	.byte	0xff
	.zero		1


	//   ....[180]....
        /*0c64*/ 	.word	0x0000a3f0
        /*0c68*/ 	.word	0x00000003
        /*0c6c*/ 	.word	0x00000120
        /*0c70*/ 	.short	0x010a
        /*0c72*/ 	.byte	0xff
	.zero		1


	//   ....[181]....
        /*0c74*/ 	.word	0x0000a450
        /*0c78*/ 	.word	0x00000002
        /*0c7c*/ 	.word	0x000000d0
        /*0c80*/ 	.short	0x010a
        /*0c82*/ 	.byte	0xff
	.zero		1


	//   ....[182]....
        /*0c84*/ 	.word	0x0000a4a0
        /*0c88*/ 	.word	0x00000036
        /*0c8c*/ 	.word	0x00000140
        /*0c90*/ 	.short	0x010a
        /*0c92*/ 	.byte	0xff
	.zero		1


	//   ....[183]....
        /*0c94*/ 	.word	0x0000a4f0
        /*0c98*/ 	.word	0x00000002
        /*0c9c*/ 	.word	0x000000d0
        /*0ca0*/ 	.short	0x010a
        /*0ca2*/ 	.byte	0xff
	.zero		1


	//   ....[184]....
        /*0ca4*/ 	.word	0x0000a540
        /*0ca8*/ 	.word	0x00000002
        /*0cac*/ 	.word	0x000000d0
        /*0cb0*/ 	.short	0x010a
        /*0cb2*/ 	.byte	0xff
	.zero		1


	//   ....[185]....
        /*0cb4*/ 	.word	0x0000a590
        /*0cb8*/ 	.word	0x00000003
        /*0cbc*/ 	.word	0x000000d0
        /*0cc0*/ 	.short	0x010a
        /*0cc2*/ 	.byte	0xff
	.zero		1


	//----- nvinfo : EIATTR_NUM_MBARRIERS
	.align		4
.L_47:
        /*0cc4*/ 	.byte	0x03, 0x38
        /*0cc6*/ 	.short	0x0035


	//----- nvinfo : EIATTR_EXIT_INSTR_OFFSETS
	.align		4
        /*0cc8*/ 	.byte	0x04, 0x1c
        /*0cca*/ 	.short	(.L_49 - .L_48)


	//   ....[0]....
.L_48:
        /*0ccc*/ 	.word	0x00003340


	//   ....[1]....
        /*0cd0*/ 	.word	0x00003830


	//   ....[2]....
        /*0cd4*/ 	.word	0x00003890


	//   ....[3]....
        /*0cd8*/ 	.word	0x00004c00


	//   ....[4]....
        /*0cdc*/ 	.word	0x00005ef0


	//   ....[5]....
        /*0ce0*/ 	.word	0x00005f30


	//   ....[6]....
        /*0ce4*/ 	.word	0x00009470


	//   ....[7]....
        /*0ce8*/ 	.word	0x000094e0


	//   ....[8]....
        /*0cec*/ 	.word	0x00009510


	//   ....[9]....
        /*0cf0*/ 	.word	0x00009580


	//----- nvinfo : EIATTR_MAX_THREADS
	.align		4
.L_49:
        /*0cf4*/ 	.byte	0x04, 0x05
        /*0cf6*/ 	.short	(.L_51 - .L_50)
.L_50:
        /*0cf8*/ 	.word	0x00000100
        /*0cfc*/ 	.word	0x00000001
        /*0d00*/ 	.word	0x00000001


	//----- nvinfo : EIATTR_CRS_STACK_SIZE
	.align		4
.L_51:
        /*0d04*/ 	.byte	0x04, 0x1e
        /*0d06*/ 	.short	(.L_53 - .L_52)
.L_52:
        /*0d08*/ 	.word	0x00000000


	//----- nvinfo : EIATTR_CBANK_PARAM_SIZE
	.align		4
.L_53:
        /*0d0c*/ 	.byte	0x03, 0x19
        /*0d0e*/ 	.short	0x0800


	//----- nvinfo : EIATTR_PARAM_CBANK
	.align		4
        /*0d10*/ 	.byte	0x04, 0x0a
        /*0d12*/ 	.short	(.L_55 - .L_54)
	.align		4
.L_54:
        /*0d14*/ 	.word	index@(.nv.constant0._ZN7cutlass13device_kernelINS_4gemm6kernel13GemmUniversalIN4cute5tupleIJiiiiEEENS1_10collective13CollectiveMmaINS1_35MainloopSm100TmaUmmaWarpSpecializedILi13ELi2ELi4ENS5_IJNS4_1CILi4EEENSA_ILi2EEENSA_ILi1EEEEEEEENS5_IJNSA_ILi128EEESG_NSA_ILi64EEEEEENS_6half_tENS5_IJSD_llEEESJ_NS5_IJlSD_lEEENS4_8TiledMMAINS4_8MMA_AtomIJNS4_26SM100_MMA_F16BF16_2x1SM_SSISJ_SJ_fLi128ELi128ELNS4_4UMMA5MajorE1ELSQ_0ELNSP_7ScaleInE0ELSR_0EEEEEENS4_6LayoutINS5_IJSD_SD_SD_EEENS5_IJNSA_ILi0EEESW_SW_EEEEENS5_IJNS4_10UnderscoreESZ_SZ_EEEEENS4_28SM100_TMA_2SM_LOAD_MULTICASTENS4_14ComposedLayoutINS4_7SwizzleILi3ELi4ELi3EEENS4_18smem_ptr_flag_bitsILi16EEENSU_INS5_IJSH_NSA_ILi8EEEEEENS5_IJSD_SH_EEEEEEEvNS4_8identityES12_NS13_IS15_S17_NSU_INS5_IJS18_SH_EEENS5_IJSH_SD_EEEEEEEvS1D_EENS_8epilogue10collective18CollectiveEpilogueINS1J_23Sm100TmaWarpSpecializedILi4ELi2ELi16ELb1ELb0EEEJNS5_IJSH_SG_SH_EEENS5_IJNSU_ISH_SD_EENSU_INS5_IJNSA_ILi16EEESC_EEES1A_EEEEESJ_SL_SJ_SL_NS1J_6fusion15FusionCallbacksIS1N_NS1U_17LinearCombinationISJ_fSJ_fLNS_15FloatRoundStyleE2EEES1O_S1T_JEEENS4_5SM1004TMEM4LOAD26SM100_TMEM_LOAD_32dp32b16xENS4_13SM90_TMA_LOADENS13_INS14_ILi1ELi4ELi3EEES17_NSU_INS5_IJS18_S1Q_EEENS5_IJS1Q_SD_EEEEEEENS4_39AutoVectorizingCopyWithAssumedAlignmentILi128EEENS4_14SM90_TMA_STOREES29_S2B_S2B_EEEvvEEEEvNT_6ParamsE)
        /*0d18*/ 	.short	0x0380
        /*0d1a*/ 	.short	0x0800


	//----- nvinfo : EIATTR_SW_WAR
	.align		4
.L_55:
        /*0d1c*/ 	.byte	0x04, 0x36
        /*0d1e*/ 	.short	(.L_57 - .L_56)
.L_56:
        /*0d20*/ 	.word	0x00000008
.L_57:


//--------------------- .nv.callgraph             --------------------------
	.section	.nv.callgraph,"",@"SHT_CUDA_CALLGRAPH"
	.align	4
	.sectionentsize	8
	.align		4
        /*0000*/ 	.word	0x00000000
	.align		4
        /*0004*/ 	.word	0xffffffff
	.align		4
        /*0008*/ 	.word	index@(_ZN7cutlass13device_kernelINS_4gemm6kernel13GemmUniversalIN4cute5tupleIJiiiiEEENS1_10collective13CollectiveMmaINS1_35MainloopSm100TmaUmmaWarpSpecializedILi13ELi2ELi4ENS5_IJNS4_1CILi4EEENSA_ILi2EEENSA_ILi1EEEEEEEENS5_IJNSA_ILi128EEESG_NSA_ILi64EEEEEENS_6half_tENS5_IJSD_llEEESJ_NS5_IJlSD_lEEENS4_8TiledMMAINS4_8MMA_AtomIJNS4_26SM100_MMA_F16BF16_2x1SM_SSISJ_SJ_fLi128ELi128ELNS4_4UMMA5MajorE1ELSQ_0ELNSP_7ScaleInE0ELSR_0EEEEEENS4_6LayoutINS5_IJSD_SD_SD_EEENS5_IJNSA_ILi0EEESW_SW_EEEEENS5_IJNS4_10UnderscoreESZ_SZ_EEEEENS4_28SM100_TMA_2SM_LOAD_MULTICASTENS4_14ComposedLayoutINS4_7SwizzleILi3ELi4ELi3EEENS4_18smem_ptr_flag_bitsILi16EEENSU_INS5_IJSH_NSA_ILi8EEEEEENS5_IJSD_SH_EEEEEEEvNS4_8identityES12_NS13_IS15_S17_NSU_INS5_IJS18_SH_EEENS5_IJSH_SD_EEEEEEEvS1D_EENS_8epilogue10collective18CollectiveEpilogueINS1J_23Sm100TmaWarpSpecializedILi4ELi2ELi16ELb1ELb0EEEJNS5_IJSH_SG_SH_EEENS5_IJNSU_ISH_SD_EENSU_INS5_IJNSA_ILi16EEESC_EEES1A_EEEEESJ_SL_SJ_SL_NS1J_6fusion15FusionCallbacksIS1N_NS1U_17LinearCombinationISJ_fSJ_fLNS_15FloatRoundStyleE2EEES1O_S1T_JEEENS4_5SM1004TMEM4LOAD26SM100_TMEM_LOAD_32dp32b16xENS4_13SM90_TMA_LOADENS13_INS14_ILi1ELi4ELi3EEES17_NSU_INS5_IJS18_S1Q_EEENS5_IJS1Q_SD_EEEEEEENS4_39AutoVectorizingCopyWithAssumedAlignmentILi128EEENS4_14SM90_TMA_STOREES29_S2B_S2B_EEEvvEEEEvNT_6ParamsE)
	.align		4
        /*000c*/ 	.word	index@(__assertfail)
	.align		4
        /*0010*/ 	.word	0x00000000
	.align		4
        /*0014*/ 	.word	0xfffffffe
	.align		4
        /*0018*/ 	.word	0x00000000
	.align		4
        /*001c*/ 	.word	0xfffffffd
	.align		4
        /*0020*/ 	.word	0x00000000
	.align		4
        /*0024*/ 	.word	0xfffffffc


//--------------------- .nv.constant4             --------------------------
	.section	.nv.constant4,"a",@progbits
	.align	8
	.align		8
.nv.constant4:
        /*0000*/ 	.dword	__assertfail
	.align		8
        /*0008*/ 	.dword	__unnamed_1
	.align		8
        /*0010*/ 	.dword	__unnamed_2
	.align		8
        /*0018*/ 	.dword	_ZN40_INTERNAL_6bef07a3_4_k_cu_22af3471_340234cuda3std3__45__cpo5beginE
	.align		8
        /*0020*/ 	.dword	_ZN40_INTERNAL_6bef07a3_4_k_cu_22af3471_340234cuda3std3__45__cpo3endE
	.align		8
        /*0028*/ 	.dword	_ZN40_INTERNAL_6bef07a3_4_k_cu_22af3471_340234cuda3std3__45__cpo6cbeginE
	.align		8
        /*0030*/ 	.dword	_ZN40_INTERNAL_6bef07a3_4_k_cu_22af3471_340234cuda3std3__45__cpo4cendE
	.align		8
        /*0038*/ 	.dword	_ZN40_INTERNAL_6bef07a3_4_k_cu_22af3471_340234cuda3std3__442_GLOBAL__N__6bef07a3_4_k_cu_22af3471_340236ignoreE
	.align		8
        /*0040*/ 	.dword	_ZN40_INTERNAL_6bef07a3_4_k_cu_22af3471_340234cuda3std3__419piecewise_constructE
	.align		8
        /*0048*/ 	.dword	_ZN40_INTERNAL_6bef07a3_4_k_cu_22af3471_340234cuda3std3__48in_placeE
	.align		8
        /*0050*/ 	.dword	_ZN40_INTERNAL_6bef07a3_4_k_cu_22af3471_340234cuda3std6ranges3__45__cpo4swapE
	.align		8
        /*0058*/ 	.dword	_ZN40_INTERNAL_6bef07a3_4_k_cu_22af3471_340234cuda3std6ranges3__45__cpo9iter_moveE
	.align		8
        /*0060*/ 	.dword	_ZN40_INTERNAL_6bef07a3_4_k_cu_22af3471_340234cute7productE
	.align		8
        /*0068*/ 	.dword	_ZN40_INTERNAL_6bef07a3_4_k_cu_22af3471_340234cute1_E
	.align		8
        /*0070*/ 	.dword	$str$25
	.align		8
        /*0078*/ 	.dword	$str$26
	.align		8
        /*0080*/ 	.dword	$str$27
	.align		8
        /*0088*/ 	.dword	$str$28


//--------------------- .text._ZN7cutlass13device_kernelINS_4gemm6kernel13GemmUniversalIN4cute5tupleIJiiiiEEENS1_10collective13CollectiveMmaINS1_35MainloopSm100TmaUmmaWarpSpecializedILi13ELi2ELi4ENS5_IJNS4_1CILi4EEENSA_ILi2EEENSA_ILi1EEEEEEEENS5_IJNSA_ILi128EEESG_NSA_ILi64EEEEEENS_6half_tENS5_IJSD_llEEESJ_NS5_IJlSD_lEEENS4_8TiledMMAINS4_8MMA_AtomIJNS4_26SM100_MMA_F16BF16_2x1SM_SSISJ_SJ_fLi128ELi128ELNS4_4UMMA5MajorE1ELSQ_0ELNSP_7ScaleInE0ELSR_0EEEEEENS4_6LayoutINS5_IJSD_SD_SD_EEENS5_IJNSA_ILi0EEESW_SW_EEEEENS5_IJNS4_10UnderscoreESZ_SZ_EEEEENS4_28SM100_TMA_2SM_LOAD_MULTICASTENS4_14ComposedLayoutINS4_7SwizzleILi3ELi4ELi3EEENS4_18smem_ptr_flag_bitsILi16EEENSU_INS5_IJSH_NSA_ILi8EEEEEENS5_IJSD_SH_EEEEEEEvNS4_8identityES12_NS13_IS15_S17_NSU_INS5_IJS18_SH_EEENS5_IJSH_SD_EEEEEEEvS1D_EENS_8epilogue10collective18CollectiveEpilogueINS1J_23Sm100TmaWarpSpecializedILi4ELi2ELi16ELb1ELb0EEEJNS5_IJSH_SG_SH_EEENS5_IJNSU_ISH_SD_EENSU_INS5_IJNSA_ILi16EEESC_EEES1A_EEEEESJ_SL_SJ_SL_NS1J_6fusion15FusionCallbacksIS1N_NS1U_17LinearCombinationISJ_fSJ_fLNS_15FloatRoundStyleE2EEES1O_S1T_JEEENS4_5SM1004TMEM4LOAD26SM100_TMEM_LOAD_32dp32b16xENS4_13SM90_TMA_LOADENS13_INS14_ILi1ELi4ELi3EEES17_NSU_INS5_IJS18_S1Q_EEENS5_IJS1Q_SD_EEEEEEENS4_39AutoVectorizingCopyWithAssumedAlignmentILi128EEENS4_14SM90_TMA_STOREES29_S2B_S2B_EEEvvEEEEvNT_6ParamsE --------------------------
	.section	.text._ZN7cutlass13device_kernelINS_4gemm6kernel13GemmUniversalIN4cute5tupleIJiiiiEEENS1_10collective13CollectiveMmaINS1_35MainloopSm100TmaUmmaWarpSpecializedILi13ELi2ELi4ENS5_IJNS4_1CILi4EEENSA_ILi2EEENSA_ILi1EEEEEEEENS5_IJNSA_ILi128EEESG_NSA_ILi64EEEEEENS_6half_tENS5_IJSD_llEEESJ_NS5_IJlSD_lEEENS4_8TiledMMAINS4_8MMA_AtomIJNS4_26SM100_MMA_F16BF16_2x1SM_SSISJ_SJ_fLi128ELi128ELNS4_4UMMA5MajorE1ELSQ_0ELNSP_7ScaleInE0ELSR_0EEEEEENS4_6LayoutINS5_IJSD_SD_SD_EEENS5_IJNSA_ILi0EEESW_SW_EEEEENS5_IJNS4_10UnderscoreESZ_SZ_EEEEENS4_28SM100_TMA_2SM_LOAD_MULTICASTENS4_14ComposedLayoutINS4_7SwizzleILi3ELi4ELi3EEENS4_18smem_ptr_flag_bitsILi16EEENSU_INS5_IJSH_NSA_ILi8EEEEEENS5_IJSD_SH_EEEEEEEvNS4_8identityES12_NS13_IS15_S17_NSU_INS5_IJS18_SH_EEENS5_IJSH_SD_EEEEEEEvS1D_EENS_8epilogue10collective18CollectiveEpilogueINS1J_23Sm100TmaWarpSpecializedILi4ELi2ELi16ELb1ELb0EEEJNS5_IJSH_SG_SH_EEENS5_IJNSU_ISH_SD_EENSU_INS5_IJNSA_ILi16EEESC_EEES1A_EEEEESJ_SL_SJ_SL_NS1J_6fusion15FusionCallbacksIS1N_NS1U_17LinearCombinationISJ_fSJ_fLNS_15FloatRoundStyleE2EEES1O_S1T_JEEENS4_5SM1004TMEM4LOAD26SM100_TMEM_LOAD_32dp32b16xENS4_13SM90_TMA_LOADENS13_INS14_ILi1ELi4ELi3EEES17_NSU_INS5_IJS18_S1Q_EEENS5_IJS1Q_SD_EEEEEEENS4_39AutoVectorizingCopyWithAssumedAlignmentILi128EEENS4_14SM90_TMA_STOREES29_S2B_S2B_EEEvvEEEEvNT_6ParamsE,"ax",@progbits
	.align	128
.text._ZN7cutlass13device_kernelINS_4gemm6kernel13GemmUniversalIN4cute5tupleIJiiiiEEENS1_10collective13CollectiveMmaINS1_35MainloopSm100TmaUmmaWarpSpecializedILi13ELi2ELi4ENS5_IJNS4_1CILi4EEENSA_ILi2EEENSA_ILi1EEEEEEEENS5_IJNSA_ILi128EEESG_NSA_ILi64EEEEEENS_6half_tENS5_IJSD_llEEESJ_NS5_IJlSD_lEEENS4_8TiledMMAINS4_8MMA_AtomIJNS4_26SM100_MMA_F16BF16_2x1SM_SSISJ_SJ_fLi128ELi128ELNS4_4UMMA5MajorE1ELSQ_0ELNSP_7ScaleInE0ELSR_0EEEEEENS4_6LayoutINS5_IJSD_SD_SD_EEENS5_IJNSA_ILi0EEESW_SW_EEEEENS5_IJNS4_10UnderscoreESZ_SZ_EEEEENS4_28SM100_TMA_2SM_LOAD_MULTICASTENS4_14ComposedLayoutINS4_7SwizzleILi3ELi4ELi3EEENS4_18smem_ptr_flag_bitsILi16EEENSU_INS5_IJSH_NSA_ILi8EEEEEENS5_IJSD_SH_EEEEEEEvNS4_8identityES12_NS13_IS15_S17_NSU_INS5_IJS18_SH_EEENS5_IJSH_SD_EEEEEEEvS1D_EENS_8epilogue10collective18CollectiveEpilogueINS1J_23Sm100TmaWarpSpecializedILi4ELi2ELi16ELb1ELb0EEEJNS5_IJSH_SG_SH_EEENS5_IJNSU_ISH_SD_EENSU_INS5_IJNSA_ILi16EEESC_EEES1A_EEEEESJ_SL_SJ_SL_NS1J_6fusion15FusionCallbacksIS1N_NS1U_17LinearCombinationISJ_fSJ_fLNS_15FloatRoundStyleE2EEES1O_S1T_JEEENS4_5SM1004TMEM4LOAD26SM100_TMEM_LOAD_32dp32b16xENS4_13SM90_TMA_LOADENS13_INS14_ILi1ELi4ELi3EEES17_NSU_INS5_IJS18_S1Q_EEENS5_IJS1Q_SD_EEEEEEENS4_39AutoVectorizingCopyWithAssumedAlignmentILi128EEENS4_14SM90_TMA_STOREES29_S2B_S2B_EEEvvEEEEvNT_6ParamsE:
        .type           _ZN7cutlass13device_kernelINS_4gemm6kernel13GemmUniversalIN4cute5tupleIJiiiiEEENS1_10collective13CollectiveMmaINS1_35MainloopSm100TmaUmmaWarpSpecializedILi13ELi2ELi4ENS5_IJNS4_1CILi4EEENSA_ILi2EEENSA_ILi1EEEEEEEENS5_IJNSA_ILi128EEESG_NSA_ILi64EEEEEENS_6half_tENS5_IJSD_llEEESJ_NS5_IJlSD_lEEENS4_8TiledMMAINS4_8MMA_AtomIJNS4_26SM100_MMA_F16BF16_2x1SM_SSISJ_SJ_fLi128ELi128ELNS4_4UMMA5MajorE1ELSQ_0ELNSP_7ScaleInE0ELSR_0EEEEEENS4_6LayoutINS5_IJSD_SD_SD_EEENS5_IJNSA_ILi0EEESW_SW_EEEEENS5_IJNS4_10UnderscoreESZ_SZ_EEEEENS4_28SM100_TMA_2SM_LOAD_MULTICASTENS4_14ComposedLayoutINS4_7SwizzleILi3ELi4ELi3EEENS4_18smem_ptr_flag_bitsILi16EEENSU_INS5_IJSH_NSA_ILi8EEEEEENS5_IJSD_SH_EEEEEEEvNS4_8identityES12_NS13_IS15_S17_NSU_INS5_IJS18_SH_EEENS5_IJSH_SD_EEEEEEEvS1D_EENS_8epilogue10collective18CollectiveEpilogueINS1J_23Sm100TmaWarpSpecializedILi4ELi2ELi16ELb1ELb0EEEJNS5_IJSH_SG_SH_EEENS5_IJNSU_ISH_SD_EENSU_INS5_IJNSA_ILi16EEESC_EEES1A_EEEEESJ_SL_SJ_SL_NS1J_6fusion15FusionCallbacksIS1N_NS1U_17LinearCombinationISJ_fSJ_fLNS_15FloatRoundStyleE2EEES1O_S1T_JEEENS4_5SM1004TMEM4LOAD26SM100_TMEM_LOAD_32dp32b16xENS4_13SM90_TMA_LOADENS13_INS14_ILi1ELi4ELi3EEES17_NSU_INS5_IJS18_S1Q_EEENS5_IJS1Q_SD_EEEEEEENS4_39AutoVectorizingCopyWithAssumedAlignmentILi128EEENS4_14SM90_TMA_STOREES29_S2B_S2B_EEEvvEEEEvNT_6ParamsE,@function
        .size           _ZN7cutlass13device_kernelINS_4gemm6kernel13GemmUniversalIN4cute5tupleIJiiiiEEENS1_10collective13CollectiveMmaINS1_35MainloopSm100TmaUmmaWarpSpecializedILi13ELi2ELi4ENS5_IJNS4_1CILi4EEENSA_ILi2EEENSA_ILi1EEEEEEEENS5_IJNSA_ILi128EEESG_NSA_ILi64EEEEEENS_6half_tENS5_IJSD_llEEESJ_NS5_IJlSD_lEEENS4_8TiledMMAINS4_8MMA_AtomIJNS4_26SM100_MMA_F16BF16_2x1SM_SSISJ_SJ_fLi128ELi128ELNS4_4UMMA5MajorE1ELSQ_0ELNSP_7ScaleInE0ELSR_0EEEEEENS4_6LayoutINS5_IJSD_SD_SD_EEENS5_IJNSA_ILi0EEESW_SW_EEEEENS5_IJNS4_10UnderscoreESZ_SZ_EEEEENS4_28SM100_TMA_2SM_LOAD_MULTICASTENS4_14ComposedLayoutINS4_7SwizzleILi3ELi4ELi3EEENS4_18smem_ptr_flag_bitsILi16EEENSU_INS5_IJSH_NSA_ILi8EEEEEENS5_IJSD_SH_EEEEEEEvNS4_8identityES12_NS13_IS15_S17_NSU_INS5_IJS18_SH_EEENS5_IJSH_SD_EEEEEEEvS1D_EENS_8epilogue10collective18CollectiveEpilogueINS1J_23Sm100TmaWarpSpecializedILi4ELi2ELi16ELb1ELb0EEEJNS5_IJSH_SG_SH_EEENS5_IJNSU_ISH_SD_EENSU_INS5_IJNSA_ILi16EEESC_EEES1A_EEEEESJ_SL_SJ_SL_NS1J_6fusion15FusionCallbacksIS1N_NS1U_17LinearCombinationISJ_fSJ_fLNS_15FloatRoundStyleE2EEES1O_S1T_JEEENS4_5SM1004TMEM4LOAD26SM100_TMEM_LOAD_32dp32b16xENS4_13SM90_TMA_LOADENS13_INS14_ILi1ELi4ELi3EEES17_NSU_INS5_IJS18_S1Q_EEENS5_IJS1Q_SD_EEEEEEENS4_39AutoVectorizingCopyWithAssumedAlignmentILi128EEENS4_14SM90_TMA_STOREES29_S2B_S2B_EEEvvEEEEvNT_6ParamsE,(.L_x_225 - _ZN7cutlass13device_kernelINS_4gemm6kernel13GemmUniversalIN4cute5tupleIJiiiiEEENS1_10collective13CollectiveMmaINS1_35MainloopSm100TmaUmmaWarpSpecializedILi13ELi2ELi4ENS5_IJNS4_1CILi4EEENSA_ILi2EEENSA_ILi1EEEEEEEENS5_IJNSA_ILi128EEESG_NSA_ILi64EEEEEENS_6half_tENS5_IJSD_llEEESJ_NS5_IJlSD_lEEENS4_8TiledMMAINS4_8MMA_AtomIJNS4_26SM100_MMA_F16BF16_2x1SM_SSISJ_SJ_fLi128ELi128ELNS4_4UMMA5MajorE1ELSQ_0ELNSP_7ScaleInE0ELSR_0EEEEEENS4_6LayoutINS5_IJSD_SD_SD_EEENS5_IJNSA_ILi0EEESW_SW_EEEEENS5_IJNS4_10UnderscoreESZ_SZ_EEEEENS4_28SM100_TMA_2SM_LOAD_MULTICASTENS4_14ComposedLayoutINS4_7SwizzleILi3ELi4ELi3EEENS4_18smem_ptr_flag_bitsILi16EEENSU_INS5_IJSH_NSA_ILi8EEEEEENS5_IJSD_SH_EEEEEEEvNS4_8identityES12_NS13_IS15_S17_NSU_INS5_IJS18_SH_EEENS5_IJSH_SD_EEEEEEEvS1D_EENS_8epilogue10collective18CollectiveEpilogueINS1J_23Sm100TmaWarpSpecializedILi4ELi2ELi16ELb1ELb0EEEJNS5_IJSH_SG_SH_EEENS5_IJNSU_ISH_SD_EENSU_INS5_IJNSA_ILi16EEESC_EEES1A_EEEEESJ_SL_SJ_SL_NS1J_6fusion15FusionCallbacksIS1N_NS1U_17LinearCombinationISJ_fSJ_fLNS_15FloatRoundStyleE2EEES1O_S1T_JEEENS4_5SM1004TMEM4LOAD26SM100_TMEM_LOAD_32dp32b16xENS4_13SM90_TMA_LOADENS13_INS14_ILi1ELi4ELi3EEES17_NSU_INS5_IJS18_S1Q_EEENS5_IJS1Q_SD_EEEEEEENS4_39AutoVectorizingCopyWithAssumedAlignmentILi128EEENS4_14SM90_TMA_STOREES29_S2B_S2B_EEEvvEEEEvNT_6ParamsE)
        .other          _ZN7cutlass13device_kernelINS_4gemm6kernel13GemmUniversalIN4cute5tupleIJiiiiEEENS1_10collective13CollectiveMmaINS1_35MainloopSm100TmaUmmaWarpSpecializedILi13ELi2ELi4ENS5_IJNS4_1CILi4EEENSA_ILi2EEENSA_ILi1EEEEEEEENS5_IJNSA_ILi128EEESG_NSA_ILi64EEEEEENS_6half_tENS5_IJSD_llEEESJ_NS5_IJlSD_lEEENS4_8TiledMMAINS4_8MMA_AtomIJNS4_26SM100_MMA_F16BF16_2x1SM_SSISJ_SJ_fLi128ELi128ELNS4_4UMMA5MajorE1ELSQ_0ELNSP_7ScaleInE0ELSR_0EEEEEENS4_6LayoutINS5_IJSD_SD_SD_EEENS5_IJNSA_ILi0EEESW_SW_EEEEENS5_IJNS4_10UnderscoreESZ_SZ_EEEEENS4_28SM100_TMA_2SM_LOAD_MULTICASTENS4_14ComposedLayoutINS4_7SwizzleILi3ELi4ELi3EEENS4_18smem_ptr_flag_bitsILi16EEENSU_INS5_IJSH_NSA_ILi8EEEEEENS5_IJSD_SH_EEEEEEEvNS4_8identityES12_NS13_IS15_S17_NSU_INS5_IJS18_SH_EEENS5_IJSH_SD_EEEEEEEvS1D_EENS_8epilogue10collective18CollectiveEpilogueINS1J_23Sm100TmaWarpSpecializedILi4ELi2ELi16ELb1ELb0EEEJNS5_IJSH_SG_SH_EEENS5_IJNSU_ISH_SD_EENSU_INS5_IJNSA_ILi16EEESC_EEES1A_EEEEESJ_SL_SJ_SL_NS1J_6fusion15FusionCallbacksIS1N_NS1U_17LinearCombinationISJ_fSJ_fLNS_15FloatRoundStyleE2EEES1O_S1T_JEEENS4_5SM1004TMEM4LOAD26SM100_TMEM_LOAD_32dp32b16xENS4_13SM90_TMA_LOADENS13_INS14_ILi1ELi4ELi3EEES17_NSU_INS5_IJS18_S1Q_EEENS5_IJS1Q_SD_EEEEEEENS4_39AutoVectorizingCopyWithAssumedAlignmentILi128EEENS4_14SM90_TMA_STOREES29_S2B_S2B_EEEvvEEEEvNT_6ParamsE,@"STO_CUDA_ENTRY STV_DEFAULT"
_ZN7cutlass13device_kernelINS_4gemm6kernel13GemmUniversalIN4cute5tupleIJiiiiEEENS1_10collective13CollectiveMmaINS1_35MainloopSm100TmaUmmaWarpSpecializedILi13ELi2ELi4ENS5_IJNS4_1CILi4EEENSA_ILi2EEENSA_ILi1EEEEEEEENS5_IJNSA_ILi128EEESG_NSA_ILi64EEEEEENS_6half_tENS5_IJSD_llEEESJ_NS5_IJlSD_lEEENS4_8TiledMMAINS4_8MMA_AtomIJNS4_26SM100_MMA_F16BF16_2x1SM_SSISJ_SJ_fLi128ELi128ELNS4_4UMMA5MajorE1ELSQ_0ELNSP_7ScaleInE0ELSR_0EEEEEENS4_6LayoutINS5_IJSD_SD_SD_EEENS5_IJNSA_ILi0EEESW_SW_EEEEENS5_IJNS4_10UnderscoreESZ_SZ_EEEEENS4_28SM100_TMA_2SM_LOAD_MULTICASTENS4_14ComposedLayoutINS4_7SwizzleILi3ELi4ELi3EEENS4_18smem_ptr_flag_bitsILi16EEENSU_INS5_IJSH_NSA_ILi8EEEEEENS5_IJSD_SH_EEEEEEEvNS4_8identityES12_NS13_IS15_S17_NSU_INS5_IJS18_SH_EEENS5_IJSH_SD_EEEEEEEvS1D_EENS_8epilogue10collective18CollectiveEpilogueINS1J_23Sm100TmaWarpSpecializedILi4ELi2ELi16ELb1ELb0EEEJNS5_IJSH_SG_SH_EEENS5_IJNSU_ISH_SD_EENSU_INS5_IJNSA_ILi16EEESC_EEES1A_EEEEESJ_SL_SJ_SL_NS1J_6fusion15FusionCallbacksIS1N_NS1U_17LinearCombinationISJ_fSJ_fLNS_15FloatRoundStyleE2EEES1O_S1T_JEEENS4_5SM1004TMEM4LOAD26SM100_TMEM_LOAD_32dp32b16xENS4_13SM90_TMA_LOADENS13_INS14_ILi1ELi4ELi3EEES17_NSU_INS5_IJS18_S1Q_EEENS5_IJS1Q_SD_EEEEEEENS4_39AutoVectorizingCopyWithAssumedAlignmentILi128EEENS4_14SM90_TMA_STOREES29_S2B_S2B_EEEvvEEEEvNT_6ParamsE:
[----:B------:R-:W1:Y:S01]  /*0000*/  LDC R1, c[0x0][0x37c] ;  /* 0x0000df00ff017b82 */ /* 0x000e620000000800 */
[----:B------:R-:W2:Y:S01]  /*0010*/  S2R R61, SR_TID.X ;  /* 0x00000000003d7919 */ /* 0x000ea20000002100 */
[----:B------:R-:W3:Y:S06]  /*0020*/  LDCU.64 UR8, c[0x0][0x890] ;  /* 0x00011200ff0877ac */ /* 0x000eec0008000a00 */
[----:B------:R-:W4:Y:S01]  /*0030*/  S2UR UR47, SR_CgaCtaId ;  /* 0x00000000002f79c3 */ /* 0x000f220000008800 */
[----:B------:R-:W-:Y:S02]  /*0040*/  PRMT R50, RZ, 0x7610, R50 ;  /* 0x00007610ff327816 */ /* 0x000fe40000000032 */
[----:B------:R-:W-:-:S02]  /*0050*/  ELECT P0, URZ, PT ;  /* 0x0000000000ff782f */ /* 0x000fc40003800000 */
[----:B---3--:R-:W-:-:S04]  /*0060*/  ISETP.NE.U32.AND P1, PT, RZ, UR8, PT ;  /* 0x00000008ff007c0c */ /* 0x008fc8000bf25070 */
[----:B------:R-:W-:Y:S01]  /*0070*/  ISETP.NE.AND.EX P2, PT, RZ, UR9, PT, P1 ;  /* 0x00000009ff007c0c */ /* 0x000fe2000bf45310 */
[----:B----4-:R-:W-:Y:S02]  /*0080*/  ULOP3.LUT UR46, UR47, 0x1, URZ, 0xc0, !UPT ;  /* 0x000000012f2e7892 */ /* 0x010fe4000f8ec0ff */
[----:B------:R-:W-:Y:S01]  /*0090*/  ULOP3.LUT UR48, UR47, 0x1, URZ, 0x3c, !UPT ;  /* 0x000000012f307892 */ /* 0x000fe2000f8e3cff */
[----:B--2---:R-:W-:-:S05]  /*00a0*/  SHF.R.U32.HI R51, RZ, 0x5, R61 ;  /* 0x00000005ff337819 */ /* 0x004fca000001163d */
[----:B------:R-:W2:Y:S02]  /*00b0*/  SHFL.IDX PT, R0, R51, RZ, 0x1f ;  /* 0x00001fff33007589 */ /* 0x000ea400000e0000 */
[----:B--2---:R-:W-:Y:S02]  /*00c0*/  R2UR UR25, R0 ;  /* 0x00000000001972ca */ /* 0x004fe400000e0000 */
[----:B-1----:R-:W-:Y:S05]  /*00d0*/  @P2 BRA `(.L_x_0) ;  /* 0x0000000000302947 */ /* 0x002fea0003800000 */
[----:B------:R-:W1:Y:S02]  /*00e0*/  LDCU.64 UR4, c[0x0][0x888] ;  /* 0x00011100ff0477ac */ /* 0x000e640008000a00 */
[----:B-1----:R-:W-:-:S04]  /*00f0*/  UISETP.NE.U32.AND UP0, UPT, UR4, URZ, UPT ;  /* 0x000000ff0400728c */ /* 0x002fc8000bf05070 */
[----:B------:R-:W-:-:S09]  /*0100*/  UISETP.NE.AND.EX UP0, UPT, UR5, URZ, UPT, UP0 ;  /* 0x000000ff0500728c */ /* 0x000fd2000bf05300 */
[----:B------:R-:W-:Y:S05]  /*0110*/  BRA.U !UP0, `(.L_x_1) ;  /* 0x0000000108147547 */ /* 0x000fea000b800000 */
[----:B------:R-:W1:Y:S01]  /*0120*/  LDC.64 R2, c[0x0][0x888] ;  /* 0x00022200ff027b82 */ /* 0x000e620000000a00 */
[----:B------:R-:W1:Y:S02]  /*0130*/  LDCU.64 UR4, c[0x0][0x358] ;  /* 0x00006b00ff0477ac */ /* 0x000e640008000a00 */
[----:B-1----:R1:W5:Y:S01]  /*0140*/  LDG.E R27, desc[UR4][R2.64] ;  /* 0x00000004021b7981 */ /* 0x002362000c1e1900 */
[----:B------:R-:W-:Y:S01]  /*0150*/  HFMA2 R50, -RZ, RZ, 0, 5.9604644775390625e-08 ;  /* 0x00000001ff327431 */ /* 0x000fe200000001ff */
[----:B------:R-:W-:Y:S05]  /*0160*/  BRA `(.L_x_0) ;  /* 0x00000000000c7947 */ /* 0x000fea0003800000 */
.L_x_1:
[----:B------:R-:W1:Y:S01]  /*0170*/  LDCU UR4, c[0x0][0x880] ;  /* 0x00011000ff0477ac */ /* 0x000e620008000800 */
[----:B------:R-:W-:Y:S01]  /*0180*/  HFMA2 R50, -RZ, RZ, 0, 5.9604644775390625e-08 ;  /* 0x00000001ff327431 */ /* 0x000fe200000001ff */
[----:B-1----:R-:W-:-:S07]  /*0190*/  MOV R27, UR4 ;  /* 0x00000004001b7c02 */ /* 0x002fce0008000f00 */
.L_x_0:
[----:B------:R-:W2:Y:S02]  /*01a0*/  LDCU.64 UR4, c[0x0][0x8b0] ;  /* 0x00011600ff0477ac */ /* 0x000ea40008000a00 */
[----:B--2---:R-:W-:-:S04]  /*01b0*/  UISETP.NE.U32.AND UP0, UPT, UR4, URZ, UPT ;  /* 0x000000ff0400728c */ /* 0x004fc8000bf05070 */
[----:B------:R-:W-:-:S09]  /*01c0*/  UISETP.NE.AND.EX UP0, UPT, UR5, URZ, UPT, UP0 ;  /* 0x000000ff0500728c */ /* 0x000fd2000bf05300 */
[----:B------:R-:W-:Y:S05]  /*01d0*/  BRA.U UP0, `(.L_x_2) ;  /* 0x0000000100287547 */ /* 0x000fea000b800000 */
[----:B------:R-:W2:Y:S02]  /*01e0*/  LDCU.64 UR4, c[0x0][0x8a8] ;  /* 0x00011500ff0477ac */ /* 0x000ea40008000a00 */
[----:B--2---:R-:W-:-:S04]  /*01f0*/  UISETP.NE.U32.AND UP0, UPT, UR4, URZ, UPT ;  /* 0x000000ff0400728c */ /* 0x004fc8000bf05070 */
[----:B------:R-:W-:-:S09]  /*0200*/  UISETP.NE.AND.EX UP0, UPT, UR5, URZ, UPT, UP0 ;  /* 0x000000ff0500728c */ /* 0x000fd2000bf05300 */
[----:B------:R-:W-:Y:S05]  /*0210*/  BRA.U !UP0, `(.L_x_3) ;  /* 0x0000000108107547 */ /* 0x000fea000b800000 */
[----:B------:R-:W2:Y:S01]  /*0220*/  LDC.64 R24, c[0x0][0x8a8] ;  /* 0x00022a00ff187b82 */ /* 0x000ea20000000a00 */
[----:B------:R-:W2:Y:S02]  /*0230*/  LDCU.64 UR4, c[0x0][0x358] ;  /* 0x00006b00ff0477ac */ /* 0x000ea40008000a00 */
[----:B--2---:R2:W5:Y:S01]  /*0240*/  LDG.E R24, desc[UR4][R24.64] ;  /* 0x0000000418187981 */ /* 0x004562000c1e1900 */
[----:B------:R-:W-:Y:S05]  /*0250*/  BRA `(.L_x_2) ;  /* 0x0000000000087947 */ /* 0x000fea0003800000 */
.L_x_3:
[----:B------:R-:W2:Y:S02]  /*0260*/  LDCU UR4, c[0x0][0x8a0] ;  /* 0x00011400ff0477ac */ /* 0x000ea40008000800 */
[----:B--2---:R-:W-:Y:S02]  /*0270*/  MOV R24, UR4 ;  /* 0x0000000400187c02 */ /* 0x004fe40008000f00 */
.L_x_2:
[----:B------:R-:W-:Y:S01]  /*0280*/  IMAD.U32 R0, RZ, RZ, UR25 ;  /* 0x00000019ff007e24 */ /* 0x000fe2000f8e00ff */
[----:B------:R-:W-:Y:S04]  /*0290*/  BSSY.RECONVERGENT B0, `(.L_x_4) ;  /* 0x000000c000007945 */ /* 0x000fe80003800200 */
[C---:B------:R-:W-:Y:S02]  /*02a0*/  ISETP.NE.OR P3, PT, R0.reuse, 0x1, !P0 ;  /* 0x000000010000780c */ /* 0x040fe40004765670 */
[----:B------:R-:W-:-:S11]  /*02b0*/  ISETP.NE.OR P2, PT, R0, 0x3, !P0 ;  /* 0x000000030000780c */ /* 0x000fd60004745670 */
[----:B------:R-:W-:Y:S05]  /*02c0*/  @P3 BRA `(.L_x_5) ;  /* 0x0000000000203947 */ /* 0x000fea0003800000 */
[----:B------:R-:W3:Y:S02]  /*02d0*/  LDCU.64 UR4, c[0x0][0x348] ;  /* 0x00006900ff0477ac */ /* 0x000ee40008000a00 */
[----:B---3--:R-:W-:Y:S02]  /*02e0*/  UIADD3 UR6, UP1, UPT, UR4, 0x80, URZ ;  /* 0x0000008004067890 */ /* 0x008fe4000ff3e0ff */
[----:B------:R-:W-:Y:S02]  /*02f0*/  UIADD3 UR4, UP0, UPT, UR4, 0x180, URZ ;  /* 0x0000018004047890 */ /* 0x000fe4000ff1e0ff */
[----:B------:R-:W-:Y:S02]  /*0300*/  UIADD3.X UR7, UPT, UPT, URZ, UR5, URZ, UP1, !UPT ;  /* 0x00000005ff077290 */ /* 0x000fe40008ffe4ff */
[----:B------:R-:W-:-:S07]  /*0310*/  UIADD3.X UR5, UPT, UPT, URZ, UR5, URZ, UP0, !UPT ;  /* 0x00000005ff057290 */ /* 0x000fce00087fe4ff */
[----:B------:R3:W-:Y:S02]  /*0320*/  UTMACCTL.PF [UR6] ;  /* 0x00000000060079b9 */ /* 0x0007e40008040000 */
[----:B------:R3:W-:Y:S02]  /*0330*/  UTMACCTL.PF [UR4] ;  /* 0x00000000040079b9 */ /* 0x0007e40008040000 */
[----:B---3--:R-:W-:Y:S01]  /*0340*/  NOP ;  /* 0x0000000000007918 */ /* 0x008fe20000000000 */
.L_x_5:
[----:B------:R-:W-:Y:S05]  /*0350*/  BSYNC.RECONVERGENT B0 ;  /* 0x0000000000007941 */ /* 0x000fea0003800200 */
.L_x_4:
[----:B------:R-:W-:Y:S04]  /*0360*/  BSSY.RECONVERGENT B0, `(.L_x_6) ;  /* 0x000000a000007945 */ /* 0x000fe80003800200 */
        /* <DEDUP_REMOVED lines=9> */
.L_x_7:
[----:B------:R-:W-:Y:S05]  /*0400*/  BSYNC.RECONVERGENT B0 ;  /* 0x0000000000007941 */ /* 0x000fea0003800200 */
.L_x_6:
[----:B------:R-:W3:Y:S01]  /*0410*/  LDCU.64 UR4, c[0x0][0x888] ;  /* 0x00011100ff0477ac */ /* 0x000ee20008000a00 */
[----:B------:R-:W-:Y:S01]  /*0420*/  ISETP.NE.AND.EX P1, PT, RZ, UR9, PT, P1 ;  /* 0x00000009ff007c0c */ /* 0x000fe2000bf25310 */
[----:B------:R-:W-:Y:S01]  /*0430*/  UPLOP3.LUT UP5, UPT, UPT, UPT, UPT, 0x80, 0x8 ;  /* 0x000000000008789c */ /* 0x000fe20003faf070 */
[----:B---3--:R-:W-:-:S04]  /*0440*/  ISETP.NE.U32.AND P2, PT, RZ, UR4, PT ;  /* 0x00000004ff007c0c */ /* 0x008fc8000bf45070 */
[----:B------:R-:W-:-:S13]  /*0450*/  ISETP.NE.AND.EX P2, PT, RZ, UR5, PT, P2 ;  /* 0x00000005ff007c0c */ /* 0x000fda000bf45320 */
[----:B------:R-:W-:Y:S05]  /*0460*/  @P2 BRA P1, `(.L_x_8) ;  /* 0x0000000000282947 */ /* 0x000fea0000800000 */
[----:B------:R-:W-:Y:S01]  /*0470*/  UISETP.NE.U32.AND UP0, UPT, UR8, URZ, UPT ;  /* 0x000000ff0800728c */ /* 0x000fe2000bf05070 */
[----:B-----5:R-:W-:Y:S01]  /*0480*/  FSETP.NEU.AND P1, PT, R27, RZ, PT ;  /* 0x000000ff1b00720b */ /* 0x020fe20003f2d000 */
[----:B------:R-:W-:Y:S02]  /*0490*/  UISETP.NE.U32.AND UP2, UPT, UR4, URZ, UPT ;  /* 0x000000ff0400728c */ /* 0x000fe4000bf45070 */
[----:B------:R-:W-:Y:S02]  /*04a0*/  UISETP.NE.AND.EX UP1, UPT, UR9, URZ, UPT, UP0 ;  /* 0x000000ff0900728c */ /* 0x000fe4000bf25300 */
[----:B------:R-:W-:-:S04]  /*04b0*/  UISETP.NE.AND.EX UP0, UPT, UR5, URZ, UPT, UP2 ;  /* 0x000000ff0500728c */ /* 0x000fc8000bf05320 */
[----:B------:R-:W-:-:S04]  /*04c0*/  USEL UR4, URZ, 0xffffffff, UP0 ;  /* 0xffffffffff047887 */ /* 0x000fc80008000000 */
[----:B------:R-:W-:Y:S01]  /*04d0*/  VOTEU.ANY UP0, P1 ;  /* 0x0000000000ff7886 */ /* 0x000fe20000800100 */
[----:B------:R-:W-:-:S04]  /*04e0*/  @!UP1 USEL UR4, URZ, 0xffffffff, UP0 ;  /* 0xffffffffff049887 */ /* 0x000fc80008000000 */
[----:B------:R-:W-:-:S04]  /*04f0*/  ULOP3.LUT UR4, UR4, 0x1, URZ, 0xc0, !UPT ;  /* 0x0000000104047892 */ /* 0x000fc8000f8ec0ff */
[----:B------:R-:W-:-:S11]  /*0500*/  UISETP.NE.U32.AND UP5, UPT, UR4, 0x1, UPT ;  /* 0x000000010400788c */ /* 0x000fd6000bfa5070 */
.L_x_8:
[----:B------:R-:W3:Y:S01]  /*0510*/  SHFL.IDX PT, R0, R51, RZ, 0x1f ;  /* 0x00001fff33007589 */ /* 0x000ee200000e0000 */
[----:B------:R-:W-:-:S04]  /*0520*/  UISETP.NE.AND UP0, UPT, UR25, 0x2, UPT ;  /* 0x000000021900788c */ /* 0x000fc8000bf05270 */
[----:B------:R-:W-:Y:S02]  /*0530*/  UISETP.EQ.AND UP1, UPT, UR46, URZ, !UP0 ;  /* 0x000000ff2e00728c */ /* 0x000fe4000c722270 */
[----:B------:R-:W-:-:S04]  /*0540*/  USEL UR52, URZ, 0x1, UP0 ;  /* 0x00000001ff347887 */ /* 0x000fc80008000000 */
[----:B------:R-:W-:Y:S02]  /*0550*/  PLOP3.LUT P3, PT, P0, PT, UP1, 0x80, 0x8 ;  /* 0x000000000008781c */ /* 0x000fe4000076f018 */
[----:B---3--:R-:W-:-:S13]  /*0560*/  ISETP.NE.AND P1, PT, R0, RZ, PT ;  /* 0x000000ff0000720c */ /* 0x008fda0003f25270 */
[----:B------:R-:W-:Y:S05]  /*0570*/  @P1 BRA `(.L_x_9) ;  /* 0x0000000000a81947 */ /* 0x000fea0003800000 */
[----:B------:R-:W-:Y:S01]  /*0580*/  ELECT P1, URZ, PT ;  /* 0x0000000000ff782f */ /* 0x000fe20003820000 */
[----:B------:R-:W-:-:S12]  /*0590*/  BSSY.RECONVERGENT B0, `(.L_x_9) ;  /* 0x0000028000007945 */ /* 0x000fd80003800200 */
[----:B------:R-:W-:Y:S05]  /*05a0*/  @!P1 BRA `(.L_x_10) ;  /* 0x0000000000989947 */ /* 0x000fea0003800000 */
[----:B------:R-:W-:Y:S01]  /*05b0*/  UMOV UR4, 0x400 ;  /* 0x0000040000047882 */ /* 0x000fe20000000000 */
[----:B------:R-:W-:Y:S01]  /*05c0*/  UMOV UR8, 0x1 ;  /* 0x0000000100087882 */ /* 0x000fe20000000000 */
[----:B------:R-:W-:Y:S01]  /*05d0*/  UMOV UR6, 0x3 ;  /* 0x0000000300067882 */ /* 0x000fe20000000000 */
[----:B------:R-:W-:Y:S02]  /*05e0*/  ULEA UR4, UR47, UR4, 0x18 ;  /* 0x000000042f047291 */ /* 0x000fe4000f8ec0ff */
[----:B------:R-:W-:-:S04]  /*05f0*/  UIADD3 UR8, UPT, UPT, -UR8, 0x100000, URZ ;  /* 0x0010000008087890 */ /* 0x000fc8000fffe1ff */
[----:B------:R-:W-:Y:S02]  /*0600*/  USHF.L.U32 UR9, UR8, 0xb, URZ ;  /* 0x0000000b08097899 */ /* 0x000fe400080006ff */
[----:B------:R-:W-:Y:S02]  /*0610*/  USHF.L.U32 UR8, UR8, 0x1, URZ ;  /* 0x0000000108087899 */ /* 0x000fe400080006ff */
[----:B------:R-:W-:-:S04]  /*0620*/  UIADD3 UR6, UPT, UPT, -UR6, 0x100000, URZ ;  /* 0x0010000006067890 */ /* 0x000fc8000fffe1ff */
[----:B------:R-:W-:Y:S02]  /*0630*/  USHF.L.U32 UR7, UR6, 0xb, URZ ;  /* 0x0000000b06077899 */ /* 0x000fe400080006ff */
[----:B------:R-:W-:Y:S01]  /*0640*/  USHF.L.U32 UR6, UR6, 0x1, URZ ;  /* 0x0000000106067899 */ /* 0x000fe200080006ff */
[----:B------:R-:W3:Y:S03]  /*0650*/  FENCE.VIEW.ASYNC.S ;  /* 0x00000000000073c6 */ /* 0x000ee60000000000 */
[----:B---3--:R3:W4:Y:S08]  /*0660*/  SYNCS.EXCH.64 URZ, [UR4], UR8 ;  /* 0x0000000804ff75b2 */ /* 0x0087300008000100 */
[----:B------:R3:W1:Y:S01]  /*0670*/  SYNCS.EXCH.64 URZ, [UR4+0x68], UR6 ;  /* 0x0000680604ff75b2 */ /* 0x0006620008000100 */
        /* <DEDUP_REMOVED lines=23> */
[----:B------:R3:W1:Y:S02]  /*07f0*/  SYNCS.EXCH.64 URZ, [UR4+0xc8], UR6 ;  /* 0x0000c80604ff75b2 */ /* 0x0006640008000100 */
[----:B---34-:R-:W-:Y:S01]  /*0800*/  NOP ;  /* 0x0000000000007918 */ /* 0x018fe20000000000 */
.L_x_10:
[----:B------:R-:W-:Y:S05]  /*0810*/  BSYNC.RECONVERGENT B0 ;  /* 0x0000000000007941 */ /* 0x000fea0003800200 */
.L_x_9:
[----:B------:R-:W3:Y:S01]  /*0820*/  SHFL.IDX PT, R0, R51, RZ, 0x1f ;  /* 0x00001fff33007589 */ /* 0x000ee200000e0000 */
[----:B------:R-:W-:Y:S01]  /*0830*/  NOP ;  /* 0x0000000000007918 */ /* 0x000fe20000000000 */
[----:B---3--:R-:W-:-:S13]  /*0840*/  ISETP.NE.AND P1, PT, R0, 0x1, PT ;  /* 0x000000010000780c */ /* 0x008fda0003f25270 */
[----:B------:R-:W-:Y:S05]  /*0850*/  @P1 BRA `(.L_x_11) ;  /* 0x0000000000541947 */ /* 0x000fea0003800000 */
        /* <DEDUP_REMOVED lines=10> */
[----:B------:R-:W-:Y:S01]  /*0900*/  ELECT P1, URZ, PT ;  /* 0x0000000000ff782f */ /* 0x000fe20003820000 */
[----:B------:R-:W3:Y:S02]  /*0910*/  FENCE.VIEW.ASYNC.S ;  /* 0x00000000000073c6 */ /* 0x000ee40000000000 */
[----:B---3--:R3:W4:Y:S08]  /*0920*/  SYNCS.EXCH.64 URZ, [UR4+0xd0], UR8 ;  /* 0x0000d00804ff75b2 */ /* 0x0087300008000100 */
[----:B------:R3:W1:Y:S01]  /*0930*/  SYNCS.EXCH.64 URZ, [UR4+0xf0], UR6 ;  /* 0x0000f00604ff75b2 */ /* 0x0006620008000100 */
[----:B------:R3:W1:Y:S01]  /*0940*/  SYNCS.EXCH.64 URZ, [UR4+0xd8], UR8 ;  /* 0x0000d80804ff75b2 */ /* 0x0006620008000100 */
[----:B------:R3:W1:Y:S01]  /*0950*/  SYNCS.EXCH.64 URZ, [UR4+0xf8], UR6 ;  /* 0x0000f80604ff75b2 */ /* 0x0006620008000100 */
[----:B------:R3:W1:Y:S01]  /*0960*/  SYNCS.EXCH.64 URZ, [UR4+0xe0], UR8 ;  /* 0x0000e00804ff75b2 */ /* 0x0006620008000100 */
[----:B------:R3:W1:Y:S01]  /*0970*/  SYNCS.EXCH.64 URZ, [UR4+0x100], UR6 ;  /* 0x0001000604ff75b2 */ /* 0x0006620008000100 */
[----:B------:R3:W1:Y:S01]  /*0980*/  SYNCS.EXCH.64 URZ, [UR4+0xe8], UR8 ;  /* 0x0000e80804ff75b2 */ /* 0x0006620008000100 */
[----:B------:R3:W1:Y:S01]  /*0990*/  SYNCS.EXCH.64 URZ, [UR4+0x108], UR6 ;  /* 0x0001080604ff75b2 */ /* 0x0006620008000100 */
[----:B------:R-:W-:Y:S01]  /*09a0*/  NOP ;  /* 0x0000000000007918 */ /* 0x000fe20000000000 */
.L_x_11:
[----:B------:R-:W2:Y:S01]  /*09b0*/  SHFL.IDX PT, R0, R51, RZ, 0x1f ;  /* 0x00001fff33007589 */ /* 0x000ea200000e0000 */
[----:B------:R-:W-:Y:S01]  /*09c0*/  NOP ;  /* 0x0000000000007918 */ /* 0x000fe20000000000 */
[----:B--2---:R-:W-:-:S13]  /*09d0*/  ISETP.NE.AND P1, PT, R0, 0x3, PT ;  /* 0x000000030000780c */ /* 0x004fda0003f25270 */
[----:B------:R-:W-:Y:S05]  /*09e0*/  @P1 BRA `(.L_x_12) ;  /* 0x00000000002c1947 */ /* 0x000fea0003800000 */
[----:B---3--:R-:W-:Y:S01]  /*09f0*/  UMOV UR6, 0x400 ;  /* 0x0000040000067882 */ /* 0x008fe20000000000 */
[----:B------:R-:W-:Y:S01]  /*0a00*/  UMOV UR4, 0x20 ;  /* 0x0000002000047882 */ /* 0x000fe20000000000 */
[----:B------:R-:W-:Y:S02]  /*0a10*/  ULEA UR6, UR47, UR6, 0x18 ;  /* 0x000000062f067291 */ /* 0x000fe4000f8ec0ff */
[----:B------:R-:W-:-:S04]  /*0a20*/  UIADD3 UR4, UPT, UPT, -UR4, 0x100000, URZ ;  /* 0x0010000004047890 */ /* 0x000fc8000fffe1ff */
[----:B------:R-:W-:Y:S02]  /*0a30*/  USHF.L.U32 UR5, UR4, 0xb, URZ ;  /* 0x0000000b04057899 */ /* 0x000fe400080006ff */
[----:B------:R-:W-:Y:S01]  /*0a40*/  USHF.L.U32 UR4, UR4, 0x1, URZ ;  /* 0x0000000104047899 */ /* 0x000fe200080006ff */
[----:B------:R-:W-:Y:S01]  /*0a50*/  ELECT P1, URZ, PT ;  /* 0x0000000000ff782f */ /* 0x000fe20003820000 */
[----:B------:R-:W2:Y:S10]  /*0a60*/  FENCE.VIEW.ASYNC.S ;  /* 0x00000000000073c6 */ /* 0x000eb40000000000 */
[----:B--2---:R2:W3:Y:S01]  /*0a70*/  SYNCS.EXCH.64 URZ, [UR6+0x110], UR4 ;  /* 0x0001100406ff75b2 */ /* 0x0044e20008000100 */
[----:B------:R2:W1:Y:S01]  /*0a80*/  SYNCS.EXCH.64 URZ, [UR6+0x118], UR4 ;  /* 0x0001180406ff75b2 */ /* 0x0004620008000100 */
[----:B------:R-:W-:Y:S01]  /*0a90*/  NOP ;  /* 0x0000000000007918 */ /* 0x000fe20000000000 */
.L_x_12:
[----:B------:R-:W4:Y:S01]  /*0aa0*/  SHFL.IDX PT, R0, R51, RZ, 0x1f ;  /* 0x00001fff33007589 */ /* 0x000f2200000e0000 */
[----:B------:R-:W-:Y:S01]  /*0ab0*/  NOP ;  /* 0x0000000000007918 */ /* 0x000fe20000000000 */
[----:B----4-:R-:W-:-:S13]  /*0ac0*/  ISETP.NE.AND P1, PT, R0, 0x4, PT ;  /* 0x000000040000780c */ /* 0x010fda0003f25270 */
[----:B------:R-:W-:Y:S05]  /*0ad0*/  @P1 BRA `(.L_x_13) ;  /* 0x0000000000481947 */ /* 0x000fea0003800000 */
[----:B--23--:R-:W-:Y:S01]  /*0ae0*/  UMOV UR4, 0x720 ;  /* 0x0000072000047882 */ /* 0x00cfe20000000000 */
[----:B------:R-:W-:Y:S01]  /*0af0*/  UMOV UR6, 0x400 ;  /* 0x0000040000067882 */ /* 0x000fe20000000000 */
[----:B------:R-:W-:Y:S01]  /*0b00*/  USEL UR4, UR4, 0x620, UP5 ;  /* 0x0000062004047887 */ /* 0x000fe2000a800000 */
        /* <DEDUP_REMOVED lines=9> */
[----:B------:R-:W2:Y:S02]  /*0ba0*/  FENCE.VIEW.ASYNC.S ;  /* 0x00000000000073c6 */ /* 0x000ea40000000000 */
[----:B--2---:R4:W2:Y:S08]  /*0bb0*/  SYNCS.EXCH.64 URZ, [UR6+0x120], UR8 ;  /* 0x0001200806ff75b2 */ /* 0x0048b00008000100 */
[----:B------:R4:W3:Y:S01]  /*0bc0*/  SYNCS.EXCH.64 URZ, [UR6+0x130], UR4 ;  /* 0x0001300406ff75b2 */ /* 0x0008e20008000100 */
[----:B------:R4:W1:Y:S01]  /*0bd0*/  SYNCS.EXCH.64 URZ, [UR6+0x128], UR8 ;  /* 0x0001280806ff75b2 */ /* 0x0008620008000100 */
[----:B------:R4:W1:Y:S02]  /*0be0*/  SYNCS.EXCH.64 URZ, [UR6+0x138], UR4 ;  /* 0x0001380406ff75b2 */ /* 0x0008640008000100 */
[----:B----4-:R-:W-:Y:S01]  /*0bf0*/  NOP ;  /* 0x0000000000007918 */ /* 0x010fe20000000000 */
.L_x_13:
[----:B------:R-:W4:Y:S01]  /*0c00*/  SHFL.IDX PT, R0, R51, RZ, 0x1f ;  /* 0x00001fff33007589 */ /* 0x000f2200000e0000 */
[----:B------:R-:W-:Y:S01]  /*0c10*/  NOP ;  /* 0x0000000000007918 */ /* 0x000fe20000000000 */
[----:B----4-:R-:W-:-:S13]  /*0c20*/  ISETP.NE.AND P1, PT, R0, 0x5, PT ;  /* 0x000000050000780c */ /* 0x010fda0003f25270 */
[----:B------:R-:W-:Y:S05]  /*0c30*/  @P1 BRA `(.L_x_14) ;  /* 0x0000000000541947 */ /* 0x000fea0003800000 */
[----:B--23--:R-:W-:Y:S01]  /*0c40*/  UMOV UR4, 0x400 ;  /* 0x0000040000047882 */ /* 0x00cfe20000000000 */
        /* <DEDUP_REMOVED lines=14> */
[----:B------:R4:W1:Y:S01]  /*0d30*/  SYNCS.EXCH.64 URZ, [UR4+0x168], UR8 ;  /* 0x0001680804ff75b2 */ /* 0x0008620008000100 */
[----:B------:R4:W1:Y:S01]  /*0d40*/  SYNCS.EXCH.64 URZ, [UR4+0x150], UR6 ;  /* 0x0001500604ff75b2 */ /* 0x0008620008000100 */
[----:B------:R4:W1:Y:S01]  /*0d50*/  SYNCS.EXCH.64 URZ, [UR4+0x170], UR8 ;  /* 0x0001700804ff75b2 */ /* 0x0008620008000100 */
[----:B------:R4:W1:Y:S01]  /*0d60*/  SYNCS.EXCH.64 URZ, [UR4+0x158], UR6 ;  /* 0x0001580604ff75b2 */ /* 0x0008620008000100 */
[----:B------:R4:W1:Y:S02]  /*0d70*/  SYNCS.EXCH.64 URZ, [UR4+0x178], UR8 ;  /* 0x0001780804ff75b2 */ /* 0x0008640008000100 */
[----:B----4-:R-:W-:Y:S01]  /*0d80*/  NOP ;  /* 0x0000000000007918 */ /* 0x010fe20000000000 */
.L_x_14:
[----:B------:R-:W4:Y:S01]  /*0d90*/  SHFL.IDX PT, R0, R51, RZ, 0x1f ;  /* 0x00001fff33007589 */ /* 0x000f2200000e0000 */
[----:B------:R-:W-:Y:S01]  /*0da0*/  ISETP.NE.OR P0, PT, RZ, UR25, !P0 ;  /* 0x00000019ff007c0c */ /* 0x000fe2000c705670 */
[----:B------:R-:W-:Y:S01]  /*0db0*/  NOP ;  /* 0x0000000000007918 */ /* 0x000fe20000000000 */
[----:B----4-:R-:W-:-:S13]  /*0dc0*/  ISETP.NE.AND P1, PT, R0, 0x3, PT ;  /* 0x000000030000780c */ /* 0x010fda0003f25270 */
[----:B------:R-:W-:Y:S05]  /*0dd0*/  @P1 BRA `(.L_x_15) ;  /* 0x0000000000341947 */ /* 0x000fea0003800000 */
[----:B--23--:R-:W-:Y:S01]  /*0de0*/  UMOV UR4, 0x400 ;  /* 0x0000040000047882 */ /* 0x00cfe20000000000 */
[----:B------:R-:W-:Y:S01]  /*0df0*/  UMOV UR6, 0x20 ;  /* 0x0000002000067882 */ /* 0x000fe20000000000 */
[----:B------:R-:W-:Y:S02]  /*0e00*/  ULEA UR4, UR47, UR4, 0x18 ;  /* 0x000000042f047291 */ /* 0x000fe4000f8ec0ff */
[----:B------:R-:W-:-:S04]  /*0e10*/  UIADD3 UR6, UPT, UPT, -UR6, 0x100000, URZ ;  /* 0x0010000006067890 */ /* 0x000fc8000fffe1ff */
[----:B------:R-:W-:Y:S02]  /*0e20*/  USHF.L.U32 UR7, UR6, 0xb, URZ ;  /* 0x0000000b06077899 */ /* 0x000fe400080006ff */
[----:B------:R-:W-:Y:S01]  /*0e30*/  USHF.L.U32 UR6, UR6, 0x1, URZ ;  /* 0x0000000106067899 */ /* 0x000fe200080006ff */
[----:B------:R-:W-:Y:S01]  /*0e40*/  ELECT P1, URZ, PT ;  /* 0x0000000000ff782f */ /* 0x000fe20003820000 */
[----:B------:R-:W2:Y:S10]  /*0e50*/  FENCE.VIEW.ASYNC.S ;  /* 0x00000000000073c6 */ /* 0x000eb40000000000 */
[----:B--2---:R4:W2:Y:S01]  /*0e60*/  SYNCS.EXCH.64 URZ, [UR4+0x180], UR6 ;  /* 0x0001800604ff75b2 */ /* 0x0048a20008000100 */
[----:B------:R4:W3:Y:S01]  /*0e70*/  SYNCS.EXCH.64 URZ, [UR4+0x190], UR6 ;  /* 0x0001900604ff75b2 */ /* 0x0008e20008000100 */
[----:B------:R4:W1:Y:S01]  /*0e80*/  SYNCS.EXCH.64 URZ, [UR4+0x188], UR6 ;  /* 0x0001880604ff75b2 */ /* 0x0008620008000100 */
[----:B------:R4:W1:Y:S02]  /*0e90*/  SYNCS.EXCH.64 URZ, [UR4+0x198], UR6 ;  /* 0x0001980604ff75b2 */ /* 0x0008640008000100 */
[----:B----4-:R-:W-:Y:S01]  /*0ea0*/  NOP ;  /* 0x0000000000007918 */ /* 0x010fe20000000000 */
.L_x_15:
[----:B------:R-:W-:Y:S01]  /*0eb0*/  VOTEU.ALL UP0, P0 ;  /* 0x0000000000ff7886 */ /* 0x000fe20000000000 */
[----:B--23--:R-:W-:Y:S01]  /*0ec0*/  UMOV UR4, 0x20 ;  /* 0x0000002000047882 */ /* 0x00cfe20000000000 */
[----:B------:R-:W2:Y:S01]  /*0ed0*/  LDCU UR34, c[0x0][0x36c] ;  /* 0x00006d80ff2277ac */ /* 0x000ea20008000800 */
[----:B------:R-:W-:Y:S01]  /*0ee0*/  NOP ;  /* 0x0000000000007918 */ /* 0x000fe20000000000 */
[----:B------:R-:W-:Y:S01]  /*0ef0*/  LOP3.LUT R0, R61, 0x1f, RZ, 0xc0, !PT ;  /* 0x0000001f3d007812 */ /* 0x000fe200078ec0ff */
[----:B------:R-:W-:Y:S01]  /*0f00*/  @!UP0 UMOV UR6, 0x400 ;  /* 0x0000040000068882 */ /* 0x000fe20000000000 */
[----:B------:R-:W-:-:S04]  /*0f10*/  @!UP0 UIADD3 UR4, UPT, UPT, -UR4, 0x100000, URZ ;  /* 0x0010000004048890 */ /* 0x000fc8000fffe1ff */
[----:B------:R-:W-:Y:S02]  /*0f20*/  @!UP0 USHF.L.U32 UR5, UR4, 0xb, URZ ;  /* 0x0000000b04058899 */ /* 0x000fe400080006ff */
[----:B------:R-:W-:Y:S02]  /*0f30*/  @!UP0 USHF.L.U32 UR4, UR4, 0x1, URZ ;  /* 0x0000000104048899 */ /* 0x000fe400080006ff */
[----:B------:R-:W-:Y:S01]  /*0f40*/  @!UP0 ULEA UR6, UR47, UR6, 0x18 ;  /* 0x000000062f068291 */ /* 0x000fe2000f8ec0ff */
[----:B------:R-:W-:Y:S01]  /*0f50*/  VOTEU.ALL UP0, P0 ;  /* 0x0000000000ff7886 */ /* 0x000fe20000000000 */
[----:B------:R-:W-:Y:S02]  /*0f60*/  UISETP.NE.AND UP6, UPT, UR25, URZ, UPT ;  /* 0x000000ff1900728c */ /* 0x000fe4000bfc5270 */
[----:B--2---:R-:W-:Y:S01]  /*0f70*/  UISETP.EQ.U32.AND UP1, UPT, UR34, 0x1, UPT ;  /* 0x000000012200788c */ /* 0x004fe2000bf22070 */
[----:B------:R-:W2:Y:S07]  /*0f80*/  FENCE.VIEW.ASYNC.S ;  /* 0x00000000000073c6 */ /* 0x000eae0000000000 */
[----:B--2---:R2:W3:Y:S01]  /*0f90*/  @!UP0 SYNCS.EXCH.64 URZ, [UR6+0x1a0], UR4 ;  /* 0x0001a00406ff85b2 */ /* 0x0044e20008000100 */
[----:B------:R-:W-:Y:S05]  /*0fa0*/  BRA.U !UP1, `(.L_x_16) ;  /* 0x0000000109087547 */ /* 0x000fea000b800000 */
[----:B-1-3--:R-:W-:Y:S01]  /*0fb0*/  UCGABAR_ARV ;  /* 0x00000000000079c7 */ /* 0x00afe20008000000 */
[----:B------:R-:W-:Y:S05]  /*0fc0*/  BRA `(.L_x_17) ;  /* 0x0000000000047947 */ /* 0x000fea0003800000 */
.L_x_16:
[----:B-1-3--:R-:W-:Y:S01]  /*0fd0*/  NOP ;  /* 0x0000000000007918 */ /* 0x00afe20000000000 */
.L_x_17:
[----:B------:R-:W1:Y:S01]  /*0fe0*/  S2UR UR20, SR_CTAID.Y ;  /* 0x00000000001479c3 */ /* 0x000e620000002600 */
[----:B------:R-:W-:-:S05]  /*0ff0*/  CS2R.32 R52, SR_CgaSize ;  /* 0x0000000000347805 */ /* 0x000fca0000008a00 */
[----:B------:R-:W-:-:S05]  /*1000*/  IMAD R52, R52, -0xa0, RZ ;  /* 0xffffff6034347824 */ /* 0x000fca00078e02ff */
[----:B--2---:R-:W-:-:S14]  /*1010*/  R2UR UR4, R52 ;  /* 0x00000000340472ca */ /* 0x004fdc00000e0000 */
[----:B------:R-:W2:Y:S01]  /*1020*/  LDCU UR4, c[0x0][UR4+0x2b4] ;  /* 0x00005680040477ac */ /* 0x000ea20008000800 */
[----:B------:R-:W-:-:S05]  /*1030*/  CS2R.32 R52, SR_CgaSize ;  /* 0x0000000000347805 */ /* 0x000fca0000008a00 */
[----:B------:R-:W-:-:S05]  /*1040*/  IMAD R52, R52, -0xa0, RZ ;  /* 0xffffff6034347824 */ /* 0x000fca00078e02ff */
[----:B------:R-:W-:-:S14]  /*1050*/  R2UR UR5, R52 ;  /* 0x00000000340572ca */ /* 0x000fdc00000e0000 */
[----:B------:R-:W3:Y:S01]  /*1060*/  LDCU UR5, c[0x0][UR5+0x2b0] ;  /* 0x00005600050577ac */ /* 0x000ee20008000800 */
[----:B------:R-:W4:Y:S01]  /*1070*/  S2UR UR28, SR_CTAID.X ;  /* 0x00000000001c79c3 */ /* 0x000f220000002500 */
[----:B------:R-:W-:-:S05]  /*1080*/  CS2R.32 R52, SR_CgaSize ;  /* 0x0000000000347805 */ /* 0x000fca0000008a00 */
[----:B------:R-:W-:-:S05]  /*1090*/  IMAD R52, R52, -0xa0, RZ ;  /* 0xffffff6034347824 */ /* 0x000fca00078e02ff */
[----:B------:R-:W-:-:S14]  /*10a0*/  R2UR UR8, R52 ;  /* 0x00000000340872ca */ /* 0x000fdc00000e0000 */
[----:B------:R-:W3:Y:S01]  /*10b0*/  LDCU UR8, c[0x0][UR8+0x2a4] ;  /* 0x00005480080877ac */ /* 0x000ee20008000800 */
[----:B------:R-:W-:-:S05]  /*10c0*/  CS2R.32 R52, SR_CgaSize ;  /* 0x0000000000347805 */ /* 0x000fca0000008a00 */
[----:B------:R-:W-:-:S05]  /*10d0*/  IMAD R52, R52, -0xa0, RZ ;  /* 0xffffff6034347824 */ /* 0x000fca00078e02ff */
[----:B------:R-:W-:-:S14]  /*10e0*/  R2UR UR63, R52 ;  /* 0x00000000343f72ca */ /* 0x000fdc00000e0000 */
[----:B------:R-:W3:Y:S01]  /*10f0*/  LDCU UR63, c[0x0][UR63+0x2a0] ;  /* 0x000054003f3f77ac */ /* 0x000ee20008000800 */
[----:B------:R-:W-:Y:S02]  /*1100*/  USHF.L.U32 UR27, UR47, 0x9, URZ ;  /* 0x000000092f1b7899 */ /* 0x000fe400080006ff */
[----:B------:R-:W-:Y:S02]  /*1110*/  USHF.L.U32 UR29, UR47, 0x3, URZ ;  /* 0x000000032f1d7899 */ /* 0x000fe400080006ff */
[----:B------:R-:W-:Y:S02]  /*1120*/  USHF.L.U32 UR26, UR47, 0xa, URZ ;  /* 0x0000000a2f1a7899 */ /* 0x000fe400080006ff */
[----:B------:R-:W-:Y:S01]  /*1130*/  USHF.L.U32 UR11, UR47, 0x4, URZ ;  /* 0x000000042f0b7899 */ /* 0x000fe200080006ff */
[----:B-1----:R-:W-:Y:S01]  /*1140*/  I2FP.F32.U32 R2, UR20 ;  /* 0x0000001400027c45 */ /* 0x002fe20008201000 */
[----:B------:R-:W-:Y:S01]  /*1150*/  UMOV UR12, 0x11 ;  /* 0x00000011000c7882 */ /* 0x000fe20000000000 */
[----:B------:R-:W-:Y:S01]  /*1160*/  UMOV UR13, 0x5 ;  /* 0x00000005000d7882 */ /* 0x000fe20000000000 */
[----:B------:R-:W1:Y:S02]  /*1170*/  LDCU UR30, c[0x0][0xb24] ;  /* 0x00016480ff1e77ac */ /* 0x000e640008000800 */
[----:B--2---:R-:W-:Y:S01]  /*1180*/  FMUL R2, R2, UR4 ;  /* 0x0000000402027c20 */ /* 0x004fe20008400000 */
[----:B------:R-:W-:Y:S01]  /*1190*/  ULOP3.LUT UR4, UR46, 0x4, UR47, 0xf8, !UPT ;  /* 0x000000042e047892 */ /* 0x000fe2000f8ef82f */
[----:B----4-:R-:W-:Y:S01]  /*11a0*/  I2FP.F32.U32 R3, UR28 ;  /* 0x0000001c00037c45 */ /* 0x010fe20008201000 */
[----:B------:R-:W2:Y:S03]  /*11b0*/  LDCU UR45, c[0x0][0xb24] ;  /* 0x00016480ff2d77ac */ /* 0x000ea60008000800 */
[----:B------:R-:W4:Y:S01]  /*11c0*/  F2I.U32.TRUNC.NTZ R2, R2 ;  /* 0x0000000200027305 */ /* 0x000f22000020f000 */
[----:B---3--:R-:W-:Y:S01]  /*11d0*/  FMUL R3, R3, UR5 ;  /* 0x0000000503037c20 */ /* 0x008fe20008400000 */
[----:B------:R-:W-:-:S02]  /*11e0*/  UISETP.GT.U32.AND UP0, UPT, UR4, 0xffff, UPT ;  /* 0x0000ffff0400788c */ /* 0x000fc4000bf04070 */
[----:B------:R-:W-:Y:S02]  /*11f0*/  ULOP3.LUT UR5, UR47, 0x3, URZ, 0xc0, !UPT ;  /* 0x000000032f057892 */ /* 0x000fe4000f8ec0ff */
[----:B------:R-:W-:Y:S02]  /*1200*/  USEL UR21, UR4, 0xffff, !UP0 ;  /* 0x0000ffff04157887 */ /* 0x000fe4000c000000 */
[----:B------:R-:W3:Y:S01]  /*1210*/  F2I.U32.TRUNC.NTZ R3, R3 ;  /* 0x0000000300037305 */ /* 0x000ee2000020f000 */
[----:B------:R-:W-:Y:S01]  /*1220*/  UISETP.GT.U32.AND UP1, UPT, UR5, 0xffff, UPT ;  /* 0x0000ffff0500788c */ /* 0x000fe2000bf24070 */
[----:B------:R-:W1:Y:S01]  /*1230*/  LDCU UR33, c[0x0][0xb30] ;  /* 0x00016600ff2177ac */ /* 0x000e620008000800 */
[----:B----4-:R-:W-:Y:S02]  /*1240*/  R2UR UR7, R2 ;  /* 0x00000000020772ca */ /* 0x010fe400000e0000 */
[----:B------:R-:W-:Y:S01]  /*1250*/  USEL UR24, UR5, 0xffff, !UP1 ;  /* 0x0000ffff05187887 */ /* 0x000fe2000c800000 */
[----:B------:R-:W-:Y:S01]  /*1260*/  PRMT R2, RZ, 0x7610, R2 ;  /* 0x00007610ff027816 */ /* 0x000fe20000000002 */
[----:B------:R-:W-:Y:S01]  /*1270*/  USHF.L.U32 UR49, UR28, 0x6, URZ ;  /* 0x000000061c317899 */ /* 0x000fe200080006ff */
[----:B---3--:R-:W-:-:S02]  /*1280*/  R2UR UR6, R3 ;  /* 0x00000000030672ca */ /* 0x008fc400000e0000 */
[----:B------:R-:W-:-:S06]  /*1290*/  PRMT R3, RZ, 0x7610, R3 ;  /* 0x00007610ff037816 */ /* 0x000fcc0000000003 */
[----:B------:R-:W-:-:S04]  /*12a0*/  UIADD3 UR4, UPT, UPT, -UR7, URZ, URZ ;  /* 0x000000ff07047290 */ /* 0x000fc8000fffe1ff */
[----:B------:R-:W-:Y:S02]  /*12b0*/  UIMAD UR4, UR8, UR4, UR20 ;  /* 0x00000004080472a4 */ /* 0x000fe4000f8e0214 */
[----:B------:R-:W-:-:S04]  /*12c0*/  UIADD3 UR5, UPT, UPT, -UR6, URZ, URZ ;  /* 0x000000ff06057290 */ /* 0x000fc8000fffe1ff */
[----:B------:R-:W-:Y:S01]  /*12d0*/  IMAD.U32 R52, RZ, RZ, UR4 ;  /* 0x00000004ff347e24 */ /* 0x000fe2000f8e00ff */
[----:B------:R-:W-:Y:S01]  /*12e0*/  UIMAD UR63, UR63, UR5, UR28 ;  /* 0x000000053f3f72a4 */ /* 0x000fe2000f8e021c */
[----:B-12---:R-:W-:Y:S11]  /*12f0*/  BRA.U UP6, `(.L_x_18) ;  /* 0x0000000106687547 */ /* 0x006ff6000b800000 */
[----:B------:R-:W-:Y:S01]  /*1300*/  R2UR UR14, R52 ;  /* 0x00000000340e72ca */ /* 0x000fe200000e0000 */
[----:B------:R-:W-:Y:S02]  /*1310*/  ULOP3.LUT UR4, UR63, 0x2, URZ, 0x3c, !UPT ;  /* 0x000000023f047892 */ /* 0x000fe4000f8e3cff */
[----:B------:R-:W-:-:S10]  /*1320*/  ULOP3.LUT UR10, UR63, 0xfffffffe, URZ, 0xc0, !UPT ;  /* 0xfffffffe3f0a7892 */ /* 0x000fd4000f8ec0ff */
[----:B------:R-:W-:Y:S02]  /*1330*/  UISETP.NE.AND UP0, UPT, UR14, URZ, UPT ;  /* 0x000000ff0e00728c */ /* 0x000fe4000bf05270 */
[----:B------:R-:W-:Y:S02]  /*1340*/  UISETP.NE.AND UP2, UPT, UR14, 0x1, UPT ;  /* 0x000000010e00788c */ /* 0x000fe4000bf45270 */
[----:B------:R-:W-:Y:S02]  /*1350*/  UISETP.GT.U32.AND UP4, UPT, UR63, 0x1, UP0 ;  /* 0x000000013f00788c */ /* 0x000fe40008784070 */
[----:B------:R-:W-:Y:S02]  /*1360*/  UISETP.GT.U32.AND UP3, UPT, UR63, 0x1, UP2 ;  /* 0x000000013f00788c */ /* 0x000fe40009764070 */
[----:B------:R-:W-:Y:S02]  /*1370*/  UISETP.GT.U32.AND UP1, UPT, UR4, 0x1, UP0 ;  /* 0x000000010400788c */ /* 0x000fe40008724070 */
[----:B------:R-:W-:-:S02]  /*1380*/  UISETP.GT.U32.AND UP0, UPT, UR4, 0x1, UP2 ;  /* 0x000000010400788c */ /* 0x000fc40009704070 */
[----:B------:R-:W-:Y:S02]  /*1390*/  USEL UR6, URZ, 0x1, UP4 ;  /* 0x00000001ff067887 */ /* 0x000fe4000a000000 */
[----:B------:R-:W-:Y:S02]  /*13a0*/  USEL UR5, URZ, 0x10, UP3 ;  /* 0x00000010ff057887 */ /* 0x000fe40009800000 */
[----:B------:R-:W-:Y:S02]  /*13b0*/  USEL UR4, URZ, 0x2, UP4 ;  /* 0x00000002ff047887 */ /* 0x000fe4000a000000 */
[----:B------:R-:W-:Y:S02]  /*13c0*/  USEL UR9, URZ, 0x20, UP3 ;  /* 0x00000020ff097887 */ /* 0x000fe40009800000 */
[----:B------:R-:W-:Y:S02]  /*13d0*/  USEL UR8, URZ, 0x4, UP1 ;  /* 0x00000004ff087887 */ /* 0x000fe40008800000 */
[----:B------:R-:W-:-:S02]  /*13e0*/  UIADD3 UR4, UPT, UPT, UR4, UR5, UR6 ;  /* 0x0000000504047290 */ /* 0x000fc4000fffe006 */
[----:B------:R-:W-:Y:S02]  /*13f0*/  USEL UR6, URZ, 0x8, UP1 ;  /* 0x00000008ff067887 */ /* 0x000fe40008800000 */
[----:B------:R-:W-:Y:S02]  /*1400*/  USEL UR7, URZ, 0x40, UP0 ;  /* 0x00000040ff077887 */ /* 0x000fe40008000000 */
[----:B------:R-:W-:Y:S02]  /*1410*/  UIADD3 UR5, UPT, UPT, UR8, UR9, UR4 ;  /* 0x0000000908057290 */ /* 0x000fe4000fffe004 */
[----:B------:R-:W-:Y:S02]  /*1420*/  ULEA UR4, UR14, UR10, 0x2 ;  /* 0x0000000a0e047291 */ /* 0x000fe4000f8e10ff */
[----:B------:R-:W-:Y:S02]  /*1430*/  USEL UR8, URZ, 0x80, UP0 ;  /* 0x00000080ff087887 */ /* 0x000fe40008000000 */
[----:B------:R-:W-:-:S03]  /*1440*/  UIADD3 UR5, UPT, UPT, UR6, UR7, UR5 ;  /* 0x0000000706057290 */ /* 0x000fc6000fffe005 */
[----:B------:R-:W-:Y:S01]  /*1450*/  UMOV UR6, 0x3 ;  /* 0x0000000300067882 */ /* 0x000fe20000000000 */
[----:B------:R-:W-:Y:S02]  /*1460*/  UIADD3 UR5, UPT, UPT, UR5, UR8, URZ ;  /* 0x0000000805057290 */ /* 0x000fe4000fffe0ff */
[----:B------:R-:W-:-:S04]  /*1470*/  USHF.L.U32 UR4, UR6, UR4, URZ ;  /* 0x0000000406047299 */ /* 0x000fc800080006ff */
[----:B------:R-:W-:Y:S02]  /*1480*/  MOV R3, UR5 ;  /* 0x0000000500037c02 */ /* 0x000fe40008000f00 */
[----:B------:R-:W-:-:S07]  /*1490*/  IMAD.U32 R2, RZ, RZ, UR4 ;  /* 0x00000004ff027e24 */ /* 0x000fce000f8e00ff */
.L_x_18:
[----:B------:R-:W1:Y:S01]  /*14a0*/  S2UR UR36, SR_CTAID.Z ;  /* 0x00000000002479c3 */ /* 0x000e620000002700 */
[----:B------:R-:W-:Y:S02]  /*14b0*/  UISETP.GE.AND UP0, UPT, UR30, 0x1, UPT ;  /* 0x000000011e00788c */ /* 0x000fe4000bf06270 */
[----:B------:R-:W-:Y:S02]  /*14c0*/  ULOP3.LUT UR24, UR24, 0xffff, URZ, 0xc0, !UPT ;  /* 0x0000ffff18187892 */ /* 0x000fe4000f8ec0ff */
[----:B------:R-:W-:Y:S02]  /*14d0*/  ULOP3.LUT UR21, UR21, 0xffff, URZ, 0xc0, !UPT ;  /* 0x0000ffff15157892 */ /* 0x000fe4000f8ec0ff */
[----:B------:R-:W-:Y:S02]  /*14e0*/  UISETP.NE.AND UP3, UPT, UR25, 0x2, UPT ;  /* 0x000000021900788c */ /* 0x000fe4000bf65270 */
[----:B------:R-:W-:Y:S02]  /*14f0*/  ULOP3.LUT UR27, UR27, 0x800, URZ, 0xc0, !UPT ;  /* 0x000008001b1b7892 */ /* 0x000fe4000f8ec0ff */
[----:B------:R-:W-:-:S02]  /*1500*/  ULOP3.LUT UR29, UR29, 0x20, URZ, 0xc0, !UPT ;  /* 0x000000201d1d7892 */ /* 0x000fc4000f8ec0ff */
[----:B------:R-:W-:Y:S02]  /*1510*/  ULOP3.LUT UR26, UR26, 0x800, URZ, 0xc0, !UPT ;  /* 0x000008001a1a7892 */ /* 0x000fe4000f8ec0ff */
[----:B------:R-:W-:Y:S02]  /*1520*/  ULOP3.LUT UR32, UR11, 0x20, URZ, 0xc0, !UPT ;  /* 0x000000200b207892 */ /* 0x000fe4000f8ec0ff */
[----:B------:R-:W-:Y:S02]  /*1530*/  ULOP3.LUT UR49, UR49, 0x40, URZ, 0xc0, !UPT ;  /* 0x0000004031317892 */ /* 0x000fe4000f8ec0ff */
[----:B------:R-:W-:Y:S02]  /*1540*/  USHF.L.U32 UR24, UR12, UR24, URZ ;  /* 0x000000180c187299 */ /* 0x000fe400080006ff */
[----:B------:R-:W-:Y:S01]  /*1550*/  USHF.L.U32 UR21, UR13, UR21, URZ ;  /* 0x000000150d157299 */ /* 0x000fe200080006ff */
[----:B------:R-:W-:Y:S11]  /*1560*/  BRA.U !UP0, `(.L_x_19) ;  /* 0x0000000108d47547 */ /* 0x000ff6000b800000 */
[----:B------:R-:W2:Y:S01]  /*1570*/  LDCU.128 UR12, c[0x0][0xb10] ;  /* 0x00016200ff0c77ac */ /* 0x000ea20008000c00 */
[----:B------:R-:W3:Y:S01]  /*1580*/  LDCU UR6, c[0x0][0x370] ;  /* 0x00006e00ff0677ac */ /* 0x000ee20008000800 */
[----:B------:R-:W4:Y:S01]  /*1590*/  LDCU UR5, c[0x0][0x374] ;  /* 0x00006e80ff0577ac */ /* 0x000f220008000800 */
[----:B------:R-:W1:Y:S01]  /*15a0*/  LDCU UR31, c[0x0][0xb0c] ;  /* 0x00016180ff1f77ac */ /* 0x000e620008000800 */
[----:B------:R-:W1:Y:S01]  /*15b0*/  LDCU UR7, c[0x0][0xb20] ;  /* 0x00016400ff0777ac */ /* 0x000e620008000800 */
[----:B------:R-:W1:Y:S01]  /*15c0*/  LDCU.64 UR8, c[0x0][0xb28] ;  /* 0x00016500ff0877ac */ /* 0x000e620008000a00 */
[----:B--2---:R-:W-:Y:S02]  /*15d0*/  UISETP.NE.AND UP0, UPT, UR14, 0x1, UPT ;  /* 0x000000010e00788c */ /* 0x004fe4000bf05270 */
[----:B----4-:R-:W-:Y:S02]  /*15e0*/  UIMAD.WIDE.U32 UR10, UR5, UR15, URZ ;  /* 0x0000000f050a72a5 */ /* 0x010fe4000f8e00ff */
[----:B---3--:R-:W-:-:S02]  /*15f0*/  UIMAD.WIDE.U32 UR18, UR6, UR12, URZ ;  /* 0x0000000c061272a5 */ /* 0x008fc4000f8e00ff */
[----:B-1----:R-:W-:Y:S02]  /*1600*/  UISETP.NE.AND UP1, UPT, UR31, 0x1, UPT ;  /* 0x000000011f00788c */ /* 0x002fe4000bf25270 */
[----:B------:R-:W-:Y:S01]  /*1610*/  UISETP.NE.AND UP2, UPT, UR30, 0x1, UPT ;  /* 0x000000011e00788c */ /* 0x000fe2000bf45270 */
[----:B------:R-:W-:Y:S02]  /*1620*/  UMOV UR10, UR11 ;  /* 0x0000000b000a7c82 */ /* 0x000fe40008000000 */
[----:B------:R-:W-:Y:S01]  /*1630*/  UMOV UR18, UR19 ;  /* 0x0000001300127c82 */ /* 0x000fe20008000000 */
[----:B------:R-:W-:Y:S02]  /*1640*/  @UP0 USHF.R.U32.HI UR5, URZ, UR7, UR10 ;  /* 0x00000007ff050299 */ /* 0x000fe4000801160a */
[----:B------:R-:W-:Y:S02]  /*1650*/  UIMAD.WIDE.U32 UR22, UR20, UR15, URZ ;  /* 0x0000000f141672a5 */ /* 0x000fe4000f8e00ff */
[----:B------:R-:W-:-:S02]  /*1660*/  UIMAD.WIDE.U32 UR10, UR5, UR8, URZ ;  /* 0x00000008050a72a5 */ /* 0x000fc4000f8e00ff */
[----:B------:R-:W-:Y:S02]  /*1670*/  @UP1 USHF.R.U32.HI UR6, URZ, UR13, UR18 ;  /* 0x0000000dff061299 */ /* 0x000fe40008011612 */
[----:B------:R-:W-:Y:S02]  /*1680*/  UIMAD.WIDE.U32 UR16, UR28, UR12, URZ ;  /* 0x0000000c1c1072a5 */ /* 0x000fe4000f8e00ff */
[----:B------:R-:W-:Y:S01]  /*1690*/  UIMAD.WIDE.U32 UR18, UR6, UR8, URZ ;  /* 0x00000008061272a5 */ /* 0x000fe2000f8e00ff */
[----:B------:R-:W-:Y:S01]  /*16a0*/  UMOV UR4, UR23 ;  /* 0x0000001700047c82 */ /* 0x000fe20008000000 */
[----:B------:R-:W-:Y:S01]  /*16b0*/  UMOV UR10, UR11 ;  /* 0x0000000b000a7c82 */ /* 0x000fe20008000000 */
[----:B------:R-:W-:Y:S02]  /*16c0*/  USHF.R.U32.HI UR4, URZ, UR7, UR4 ;  /* 0x00000007ff047299 */ /* 0x000fe40008011604 */
[----:B------:R-:W-:Y:S01]  /*16d0*/  @UP2 USHF.R.U32.HI UR5, URZ, UR9, UR10 ;  /* 0x00000009ff052299 */ /* 0x000fe2000801160a */
[----:B------:R-:W-:Y:S01]  /*16e0*/  UMOV UR16, UR17 ;  /* 0x0000001100107c82 */ /* 0x000fe20008000000 */
[----:B------:R-:W-:Y:S01]  /*16f0*/  UMOV UR18, UR19 ;  /* 0x0000001300127c82 */ /* 0x000fe20008000000 */
[----:B------:R-:W-:-:S02]  /*1700*/  USHF.R.U32.HI UR13, URZ, UR13, UR16 ;  /* 0x0000000dff0d7299 */ /* 0x000fc40008011610 */
[----:B------:R-:W-:Y:S02]  /*1710*/  USEL UR4, UR20, UR4, !UP0 ;  /* 0x0000000414047287 */ /* 0x000fe4000c000000 */
[----:B------:R-:W-:Y:S02]  /*1720*/  @UP2 USHF.R.U32.HI UR6, URZ, UR9, UR18 ;  /* 0x00000009ff062299 */ /* 0x000fe40008011612 */
[----:B------:R-:W-:Y:S02]  /*1730*/  UIMAD UR7, UR5, UR30, URZ ;  /* 0x0000001e050772a4 */ /* 0x000fe4000f8e02ff */
[----:B------:R-:W-:Y:S02]  /*1740*/  USEL UR5, UR28, UR13, !UP1 ;  /* 0x0000000d1c057287 */ /* 0x000fe4000c800000 */
[----:B------:R-:W-:Y:S02]  /*1750*/  UIMAD UR12, UR6, UR30, URZ ;  /* 0x0000001e060c72a4 */ /* 0x000fe4000f8e02ff */
[----:B------:R-:W-:-:S02]  /*1760*/  UISETP.GE.AND UP0, UPT, UR4, UR7, UPT ;  /* 0x000000070400728c */ /* 0x000fc4000bf06270 */
[----:B------:R-:W-:Y:S02]  /*1770*/  UIMAD.WIDE.U32 UR10, UR4, UR8, URZ ;  /* 0x00000008040a72a5 */ /* 0x000fe4000f8e00ff */
[----:B------:R-:W-:Y:S02]  /*1780*/  UISETP.GE.OR UP0, UPT, UR5, UR12, UP0 ;  /* 0x0000000c0500728c */ /* 0x000fe40008706670 */
[----:B------:R-:W-:Y:S02]  /*1790*/  UIMAD.WIDE.U32 UR12, UR5, UR8, URZ ;  /* 0x00000008050c72a5 */ /* 0x000fe4000f8e00ff */
[----:B------:R-:W-:Y:S01]  /*17a0*/  UIADD3 UR10, UPT, UPT, -UR4, URZ, URZ ;  /* 0x000000ff040a7290 */ /* 0x000fe2000fffe1ff */
[----:B------:R-:W-:Y:S01]  /*17b0*/  UMOV UR8, UR11 ;  /* 0x0000000b00087c82 */ /* 0x000fe20008000000 */
[----:B------:R-:W-:Y:S02]  /*17c0*/  UIADD3 UR11, UPT, UPT, -UR5, URZ, URZ ;  /* 0x000000ff050b7290 */ /* 0x000fe4000fffe1ff */
[----:B------:R-:W-:-:S03]  /*17d0*/  USHF.R.U32.HI UR8, URZ, UR9, UR8 ;  /* 0x00000009ff087299 */ /* 0x000fc60008011608 */
[----:B------:R-:W-:Y:S01]  /*17e0*/  @!UP0 UMOV UR7, UR13 ;  /* 0x0000000d00078c82 */ /* 0x000fe20008000000 */
[----:B------:R-:W-:Y:S02]  /*17f0*/  UIMAD UR20, UR14, UR10, UR20 ;  /* 0x0000000a0e1472a4 */ /* 0x000fe4000f8e0214 */
[----:B------:R-:W-:Y:S02]  /*1800*/  USEL UR8, UR4, UR8, !UP2 ;  /* 0x0000000804087287 */ /* 0x000fe4000d000000 */
[----:B------:R-:W-:Y:S02]  /*1810*/  @!UP0 USHF.R.U32.HI UR7, URZ, UR9, UR7 ;  /* 0x00000009ff078299 */ /* 0x000fe40008011607 */
[----:B------:R-:W-:Y:S02]  /*1820*/  UIADD3 UR9, UPT, UPT, -UR8, URZ, URZ ;  /* 0x000000ff08097290 */ /* 0x000fe4000fffe1ff */
[----:B------:R-:W-:Y:S02]  /*1830*/  @!UP0 USEL UR7, UR5, UR7, !UP2 ;  /* 0x0000000705078287 */ /* 0x000fe4000d000000 */
[----:B------:R-:W-:-:S02]  /*1840*/  UIMAD UR9, UR30, UR9, UR4 ;  /* 0x000000091e0972a4 */ /* 0x000fc4000f8e0204 */
[----:B------:R-:W-:Y:S02]  /*1850*/  @!UP0 UIADD3 UR8, UPT, UPT, UR8, -UR7, URZ ;  /* 0x8000000708088290 */ /* 0x000fe4000fffe0ff */
[----:B------:R-:W-:Y:S02]  /*1860*/  @!UP0 UIMAD UR6, UR9, UR6, UR7 ;  /* 0x00000006090682a4 */ /* 0x000fe4000f8e0207 */
[----:B------:R-:W-:Y:S02]  /*1870*/  @!UP0 UIMAD UR4, UR8, UR30, UR5 ;  /* 0x0000001e080482a4 */ /* 0x000fe4000f8e0205 */
[----:B------:R-:W-:Y:S02]  /*1880*/  UIMAD UR28, UR31, UR11, UR28 ;  /* 0x0000000b1f1c72a4 */ /* 0x000fe4000f8e021c */
[----:B------:R-:W-:Y:S01]  /*1890*/  UIMAD UR20, UR4, UR14, UR20 ;  /* 0x0000000e041472a4 */ /* 0x000fe2000f8e0214 */
[----:B------:R-:W-:Y:S02]  /*18a0*/  @!UP0 UMOV UR5, UR6 ;  /* 0x0000000600058c82 */ /* 0x000fe40008000000 */
[----:B------:R-:W-:-:S12]  /*18b0*/  UIMAD UR28, UR5, UR31, UR28 ;  /* 0x0000001f051c72a4 */ /* 0x000fd8000f8e021c */
.L_x_19:
[----:B------:R-:W-:-:S09]  /*18c0*/  UISETP.NE.AND UP0, UPT, UR33, 0x1, UPT ;  /* 0x000000012100788c */ /* 0x000fd2000bf05270 */
[----:B------:R-:W-:Y:S05]  /*18d0*/  BRA.U UP0, `(.L_x_20) ;  /* 0x0000000100447547 */ /* 0x000fea000b800000 */
[----:B------:R-:W2:Y:S01]  /*18e0*/  LDCU.128 UR8, c[0x0][0xb10] ;  /* 0x00016200ff0877ac */ /* 0x000ea20008000c00 */
[----:B------:R-:W3:Y:S01]  /*18f0*/  LDCU UR12, c[0x0][0xb0c] ;  /* 0x00016180ff0c77ac */ /* 0x000ee20008000800 */
[----:B------:R-:W4:Y:S01]  /*1900*/  LDCU UR13, c[0x0][0xb20] ;  /* 0x00016400ff0d77ac */ /* 0x000f220008000800 */
[----:B--2---:R-:W-:Y:S02]  /*1910*/  UIMAD.WIDE.U32 UR6, UR28, UR8, URZ ;  /* 0x000000081c0672a5 */ /* 0x004fe4000f8e00ff */
[----:B------:R-:W-:Y:S02]  /*1920*/  UIMAD.WIDE.U32 UR4, UR20, UR11, URZ ;  /* 0x0000000b140472a5 */ /* 0x000fe4000f8e00ff */
[----:B---3--:R-:W-:Y:S02]  /*1930*/  UISETP.NE.AND UP1, UPT, UR12, 0x1, UPT ;  /* 0x000000010c00788c */ /* 0x008fe4000bf25270 */
[----:B------:R-:W-:Y:S01]  /*1940*/  UISETP.NE.AND UP0, UPT, UR10, 0x1, UPT ;  /* 0x000000010a00788c */ /* 0x000fe2000bf05270 */
[----:B------:R-:W-:-:S02]  /*1950*/  UMOV UR6, UR7 ;  /* 0x0000000700067c82 */ /* 0x000fc40008000000 */
[----:B------:R-:W-:Y:S01]  /*1960*/  UMOV UR4, UR5 ;  /* 0x0000000500047c82 */ /* 0x000fe20008000000 */
[----:B------:R-:W-:Y:S02]  /*1970*/  USHF.R.U32.HI UR9, URZ, UR9, UR6 ;  /* 0x00000009ff097299 */ /* 0x000fe40008011606 */
[----:B----4-:R-:W-:Y:S02]  /*1980*/  USHF.R.U32.HI UR4, URZ, UR13, UR4 ;  /* 0x0000000dff047299 */ /* 0x010fe40008011604 */
[----:B------:R-:W-:Y:S02]  /*1990*/  USEL UR5, UR28, UR9, !UP1 ;  /* 0x000000091c057287 */ /* 0x000fe4000c800000 */
[----:B------:R-:W-:-:S04]  /*19a0*/  USEL UR4, UR20, UR4, !UP0 ;  /* 0x0000000414047287 */ /* 0x000fc8000c000000 */
[----:B------:R-:W-:Y:S02]  /*19b0*/  UIADD3 UR6, UPT, UPT, UR5, -UR4, URZ ;  /* 0x8000000405067290 */ /* 0x000fe4000fffe0ff */
[----:B------:R-:W-:Y:S02]  /*19c0*/  UIADD3 UR4, UPT, UPT, -UR5, UR4, URZ ;  /* 0x0000000405047290 */ /* 0x000fe4000fffe1ff */
[----:B------:R-:W-:Y:S02]  /*19d0*/  UIMAD UR20, UR6, UR10, UR20 ;  /* 0x0000000a061472a4 */ /* 0x000fe4000f8e0214 */
[----:B------:R-:W-:-:S12]  /*19e0*/  UIMAD UR28, UR4, UR12, UR28 ;  /* 0x0000000c041c72a4 */ /* 0x000fd8000f8e021c */
.L_x_20:
[----:B------:R-:W-:-:S09]  /*19f0*/  UISETP.EQ.U32.AND UP0, UPT, UR34, 0x1, UPT ;  /* 0x000000012200788c */ /* 0x000fd2000bf02070 */
[----:B------:R-:W-:Y:S05]  /*1a00*/  BRA.U !UP0, `(.L_x_21) ;  /* 0x00000001080c7547 */ /* 0x000fea000b800000 */
[----:B------:R-:W-:Y:S01]  /*1a10*/  UCGABAR_WAIT ;  /* 0x0000000000007dc7 */ /* 0x000fe20008000000 */
[----:B------:R-:W-:Y:S01]  /*1a20*/  CCTL.IVALL ;  /* 0x00000000ff00798f */ /* 0x000fe20002000000 */
[----:B------:R-:W-:Y:S05]  /*1a30*/  BRA `(.L_x_22) ;  /* 0x0000000000047947 */ /* 0x000fea0003800000 */
.L_x_21:
[----:B------:R-:W-:Y:S06]  /*1a40*/  BAR.SYNC.DEFER_BLOCKING 0x0 ;  /* 0x0000000000007b1d */ /* 0x000fec0000010000 */
.L_x_22:
[----:B------:R-:W-:Y:S05]  /*1a50*/  BRA.U UP3, `(.L_x_23) ;  /* 0x0000001903407547 */ /* 0x000fea000b800000 */
[----:B------:R-:W2:Y:S01]  /*1a60*/  LDCU UR6, c[0x0][0x38c] ;  /* 0x00007180ff0677ac */ /* 0x000ea20008000800 */
[----:B------:R-:W-:Y:S01]  /*1a70*/  PLOP3.LUT P1, PT, PT, PT, UP5, 0x80, 0x8 ;  /* 0x000000000008781c */ /* 0x000fe20003f2f058 */
[----:B------:R-:W-:Y:S01]  /*1a80*/  IMAD.MOV.U32 R12, RZ, RZ, 0x1 ;  /* 0x00000001ff0c7424 */ /* 0x000fe200078e00ff */
[----:B------:R-:W-:Y:S02]  /*1a90*/  ISETP.NE.AND P2, PT, R0, RZ, P3 ;  /* 0x000000ff0000720c */ /* 0x000fe40001f45270 */
[----:B------:R-:W-:Y:S02]  /*1aa0*/  CS2R R10, SRZ ;  /* 0x00000000000a7805 */ /* 0x000fe4000001ff00 */
[----:B------:R-:W-:Y:S01]  /*1ab0*/  PLOP3.LUT P1, PT, P1, PT, PT, 0x8, 0x80 ;  /* 0x000000000080781c */ /* 0x000fe20000f2e170 */
[----:B------:R-:W-:Y:S01]  /*1ac0*/  IMAD.MOV.U32 R9, RZ, RZ, RZ ;  /* 0x000000ffff097224 */ /* 0x000fe200078e00ff */
[----:B------:R-:W3:Y:S01]  /*1ad0*/  LDCU UR41, c[0x0][0x370] ;  /* 0x00006e00ff2977ac */ /* 0x000ee20008000800 */
[----:B------:R-:W-:Y:S01]  /*1ae0*/  IMAD.MOV.U32 R8, RZ, RZ, 0x1 ;  /* 0x00000001ff087424 */ /* 0x000fe200078e00ff */
[----:B------:R-:W4:Y:S01]  /*1af0*/  LDCU.64 UR30, c[0x0][0x348] ;  /* 0x00006900ff1e77ac */ /* 0x000f220008000a00 */
[----:B------:R-:W-:Y:S01]  /*1b00*/  UIADD3 UR46, UPT, UPT, UR49, UR32, URZ ;  /* 0x00000020312e7290 */ /* 0x000fe2000fffe0ff */
[----:B------:R-:W1:Y:S01]  /*1b10*/  LDCU UR40, c[0x0][0x374] ;  /* 0x00006e80ff2877ac */ /* 0x000e620008000800 */
[----:B--2---:R-:W-:-:S02]  /*1b20*/  UIADD3 UR5, UPT, UPT, UR6, 0x3f, URZ ;  /* 0x0000003f06057890 */ /* 0x004fc4000fffe0ff */
[----:B------:R-:W-:Y:S02]  /*1b30*/  UIADD3 UR50, UPT, UPT, UR6, 0x7e, URZ ;  /* 0x0000007e06327890 */ /* 0x000fe4000fffe0ff */
[----:B------:R-:W-:Y:S01]  /*1b40*/  USHF.R.S32.HI UR4, URZ, 0x1f, UR5 ;  /* 0x0000001fff047899 */ /* 0x000fe20008011405 */
[----:B------:R-:W-:-:S03]  /*1b50*/  UMOV UR7, URZ ;  /* 0x000000ff00077c82 */ /* 0x000fc60008000000 */
[----:B------:R-:W-:Y:S02]  /*1b60*/  ULEA.HI UR4, UR4, UR5, URZ, 0x6 ;  /* 0x0000000504047291 */ /* 0x000fe4000f8f30ff */
[----:B------:R-:W-:Y:S02]  /*1b70*/  UIADD3 UR5, UPT, UPT, UR6, -0x1, URZ ;  /* 0xffffffff06057890 */ /* 0x000fe4000fffe0ff */
[----:B------:R-:W-:Y:S02]  /*1b80*/  USHF.R.S32.HI UR43, URZ, 0x6, UR4 ;  /* 0x00000006ff2b7899 */ /* 0x000fe40008011404 */
[----:B------:R-:W-:Y:S02]  /*1b90*/  UISETP.GE.U32.AND UP1, UPT, UR5, -0x7f, UPT ;  /* 0xffffff810500788c */ /* 0x000fe4000bf26070 */
[----:B------:R-:W-:-:S04]  /*1ba0*/  UISETP.LT.U32.AND UP0, UPT, UR43, 0xd, UPT ;  /* 0x0000000d2b00788c */ /* 0x000fc8000bf01070 */
[----:B------:R-:W-:Y:S02]  /*1bb0*/  USEL UR42, UR43, 0xd, UP0 ;  /* 0x0000000d2b2a7887 */ /* 0x000fe40008000000 */
[----:B------:R-:W-:Y:S02]  /*1bc0*/  UISETP.NE.AND UP0, UPT, UR25, URZ, UPT ;  /* 0x000000ff1900728c */ /* 0x000fe4000bf05270 */
[----:B------:R-:W-:Y:S02]  /*1bd0*/  UIADD3 UR4, UPT, UPT, UR42, -0x1, URZ ;  /* 0xffffffff2a047890 */ /* 0x000fe4000fffe0ff */
[----:B------:R-:W-:Y:S02]  /*1be0*/  @UP1 UIADD3 UR4, UPT, UPT, UR42, URZ, URZ ;  /* 0x000000ff2a041290 */ /* 0x000fe4000fffe0ff */
[----:B------:R-:W-:Y:S02]  /*1bf0*/  USEL UR25, UR52, 0x2, UP0 ;  /* 0x0000000234197887 */ /* 0x000fe40008000000 */
[----:B------:R-:W-:-:S02]  /*1c00*/  UIADD3 UR48, UPT, UPT, UR43, -UR42, URZ ;  /* 0x8000002a2b307290 */ /* 0x000fc4000fffe0ff */
[----:B------:R-:W-:Y:S02]  /*1c10*/  UIADD3 UR37, UPT, UPT, UR4, 0x1, URZ ;  /* 0x0000000104257890 */ /* 0x000fe4000fffe0ff */
[----:B-1-34-:R-:W-:-:S12]  /*1c20*/  UIADD3 UR44, UPT, UPT, -UR4, URZ, URZ ;  /* 0x000000ff042c7290 */ /* 0x01afd8000fffe1ff */
.L_x_43:
[----:B------:R-:W-:Y:S01]  /*1c30*/  UISETP.NE.AND UP0, UPT, UR47, URZ, UPT ;  /* 0x000000ff2f00728c */ /* 0x000fe2000bf05270 */
[----:B------:R-:W1:Y:S08]  /*1c40*/  S2UR UR47, SR_CgaCtaId ;  /* 0x00000000002f79c3 */ /* 0x000e700000008800 */
[----:B------:R-:W-:Y:S05]  /*1c50*/  BRA.U UP0, `(.L_x_24) ;  /* 0x0000000100347547 */ /* 0x000fea000b800000 */
[----:B------:R-:W2:Y:S01]  /*1c60*/  S2R R0, SR_CgaCtaId ;  /* 0x0000000000007919 */ /* 0x000ea20000008800 */
[----:B------:R-:W-:-:S04]  /*1c70*/  MOV R2, 0x400 ;  /* 0x0000040000027802 */ /* 0x000fc80000000f00 */
[----:B--2---:R-:W-:Y:S02]  /*1c80*/  LEA R0, R0, R2, 0x18 ;  /* 0x0000000200007211 */ /* 0x004fe400078ec0ff */
[----:B------:R-:W-:-:S03]  /*1c90*/  SHF.L.U32 R2, R8, 0x1f, RZ ;  /* 0x0000001f08027819 */ /* 0x000fc600000006ff */
[----:B------:R-:W-:-:S04]  /*1ca0*/  IMAD R0, R9, 0x8, R0 ;  /* 0x0000000809007824 */ /* 0x000fc800078e0200 */
[----:B------:R-:W2:Y:S02]  /*1cb0*/  SYNCS.PHASECHK.TRANS64.TRYWAIT P0, [R0+URZ+0x190], R2 ;  /* 0x00019002000075a7 */ /* 0x000ea400080011ff */
[----:B--2---:R-:W-:Y:S05]  /*1cc0*/  @!P0 BRA `(.L_x_25) ;  /* 0x0000007800308947 */ /* 0x004fea0003800000 */
.L_x_159:
[----:B------:R-:W-:Y:S01]  /*1cd0*/  VIADD R9, R9, 0x1 ;  /* 0x0000000109097836 */ /* 0x000fe20000000000 */
[----:B------:R2:W-:Y:S04]  /*1ce0*/  SYNCS.ARRIVE.TRANS64.A1T0 RZ, [R0+URZ+0x180], RZ ;  /* 0x000180ff00ff79a7 */ /* 0x0005e800081000ff */
[----:B------:R-:W-:-:S04]  /*1cf0*/  ISETP.NE.AND P0, PT, R9, 0x2, PT ;  /* 0x000000020900780c */ /* 0x000fc80003f05270 */
[----:B------:R-:W-:Y:S02]  /*1d00*/  SEL R9, R9, RZ, P0 ;  /* 0x000000ff09097207 */ /* 0x000fe40000000000 */
[----:B--2---:R-:W-:-:S04]  /*1d10*/  SEL R0, RZ, 0x1, P0 ;  /* 0x00000001ff007807 */ /* 0x004fc80000000000 */
[----:B------:R-:W-:-:S07]  /*1d20*/  LOP3.LUT R8, R8, R0, RZ, 0x3c, !PT ;  /* 0x0000000008087212 */ /* 0x000fce00078e3cff */
.L_x_24:
[----:B------:R-:W-:Y:S01]  /*1d30*/  UMOV UR6, 0x400 ;  /* 0x0000040000067882 */ /* 0x000fe20000000000 */
[----:B------:R-:W-:Y:S01]  /*1d40*/  UISETP.GE.U32.AND UP0, UPT, UR50, 0x7f, UPT ;  /* 0x0000007f3200788c */ /* 0x000fe2000bf06070 */
[----:B------:R-:W-:Y:S01]  /*1d50*/  SHF.L.U32 R0, R12, 0x1f, RZ ;  /* 0x0000001f0c007819 */ /* 0x000fe200000006ff */
[----:B-1----:R-:W-:Y:S02]  /*1d60*/  ULEA UR6, UR47, UR6, 0x18 ;  /* 0x000000062f067291 */ /* 0x002fe4000f8ec0ff */
[----:B------:R-:W-:Y:S02]  /*1d70*/  ULEA UR11, UR20, UR46, 0x7 ;  /* 0x0000002e140b7291 */ /* 0x000fe4000f8e38ff */
[----:B------:R-:W-:Y:S01]  /*1d80*/  ULEA UR4, UR7, UR6, 0x3 ;  /* 0x0000000607047291 */ /* 0x000fe2000f8e18ff */
[----:B------:R-:W-:-:S08]  /*1d90*/  UMOV UR13, URZ ;  /* 0x000000ff000d7c82 */ /* 0x000fd00008000000 */
[----:B------:R1:W2:Y:S01]  /*1da0*/  SYNCS.PHASECHK.TRANS64.TRYWAIT P0, [UR4+0x68], R0 ;  /* 0x00006800ff0075a7 */ /* 0x0002a20008001104 */
[----:B------:R-:W-:-:S04]  /*1db0*/  ULEA.HI UR4, UR28, UR28, URZ, 0x1 ;  /* 0x0000001c1c047291 */ /* 0x000fc8000f8f08ff */
[----:B------:R-:W-:-:S04]  /*1dc0*/  USHF.L.U32 UR4, UR4, 0x6, URZ ;  /* 0x0000000604047899 */ /* 0x000fc800080006ff */
[----:B------:R-:W-:Y:S01]  /*1dd0*/  ULOP3.LUT UR34, UR49, 0xffffff80, UR4, 0xf8, !UPT ;  /* 0xffffff8031227892 */ /* 0x000fe2000f8ef804 */
[----:B------:R-:W-:Y:S11]  /*1de0*/  BRA.U !UP0, `(.L_x_26) ;  /* 0x0000000108d87547 */ /* 0x000ff6000b800000 */
[----:B------:R-:W-:Y:S01]  /*1df0*/  UMOV UR18, UR44 ;  /* 0x0000002c00127c82 */ /* 0x000fe20008000000 */
[----:B------:R-:W-:Y:S01]  /*1e00*/  UMOV UR4, UR7 ;  /* 0x0000000700047c82 */ /* 0x000fe20008000000 */
[----:B------:R-:W-:Y:S01]  /*1e10*/  UMOV UR10, URZ ;  /* 0x000000ff000a7c82 */ /* 0x000fe20008000000 */
[----:B------:R-:W-:-:S05]  /*1e20*/  UMOV UR35, UR29 ;  /* 0x0000001d00237c82 */ /* 0x000fca0008000000 */
.L_x_32:
[----:B------:R-:W-:Y:S01]  /*1e30*/  ULEA UR33, UR4, UR6, 0x3 ;  /* 0x0000000604217291 */ /* 0x000fe2000f8e18ff */
[----:B------:R-:W-:Y:S01]  /*1e40*/  @P3 MOV R2, 0x8000 ;  /* 0x0000800000023802 */ /* 0x000fe20000000f00 */
[----:B--2-4-:R-:W-:Y:S10]  /*1e50*/  @P0 BRA `(.L_x_27) ;  /* 0x00000000000c0947 */ /* 0x014ff40003800000 */
[----:B------:R-:W-:-:S04]  /*1e60*/  SHF.L.U32 R3, R12, 0x1f, RZ ;  /* 0x0000001f0c037819 */ /* 0x000fc800000006ff */
[----:B------:R-:W2:Y:S02]  /*1e70*/  SYNCS.PHASECHK.TRANS64.TRYWAIT P0, [UR33+0x68], R3 ;  /* 0x00006803ff0075a7 */ /* 0x000ea40008001121 */
[----:B--2---:R-:W-:Y:S05]  /*1e80*/  @!P0 BRA `(.L_x_28) ;  /* 0x0000007400d48947 */ /* 0x004fea0003800000 */
.L_x_27:
[----:B------:R2:W-:Y:S01]  /*1e90*/  @P3 SYNCS.ARRIVE.TRANS64 RZ, [UR33], R2 ;  /* 0x00000002ffff39a7 */ /* 0x0005e20008000021 */
[----:B------:R-:W-:Y:S02]  /*1ea0*/  ULOP3.LUT UR5, UR25, 0x2, URZ, 0xfc, !UPT ;  /* 0x0000000219057892 */ /* 0x000fe4000f8efcff */
[----:B------:R-:W-:Y:S02]  /*1eb0*/  UIADD3 UR18, UPT, UPT, UR18, 0x1, URZ ;  /* 0x0000000112127890 */ /* 0x000fe4000fffe0ff */
[----:B------:R-:W-:Y:S02]  /*1ec0*/  UISETP.NE.AND UP0, UPT, UR5, 0x2, UPT ;  /* 0x000000020500788c */ /* 0x000fe4000bf05270 */
[----:B------:R-:W-:-:S07]  /*1ed0*/  UISETP.NE.AND UP2, UPT, UR18, 0x1, UPT ;  /* 0x000000011200788c */ /* 0x000fce000bf45270 */
[----:B------:R-:W-:Y:S05]  /*1ee0*/  BRA.U UP0, `(.L_x_29) ;  /* 0x0000000100047547 */ /* 0x000fea000b800000 */
[----:B------:R-:W-:Y:S05]  /*1ef0*/  BPT.TRAP 0x1 ;  /* 0x000000040000795c */ /* 0x000fea0000300000 */
.L_x_29:
[----:B------:R-:W-:Y:S04]  /*1f00*/  BSSY.RECONVERGENT B0, `(.L_x_30) ;  /* 0x0000003000007945 */ /* 0x000fe80003800200 */
[----:B------:R-:W-:Y:S05]  /*1f10*/  @!P2 BRA `(.L_x_31) ;  /* 0x000000000004a947 */ /* 0x000fea0003800000 */
[----:B------:R-:W-:Y:S05]  /*1f20*/  BPT.TRAP 0x1 ;  /* 0x000000040000795c */ /* 0x000fea0000300000 */
.L_x_31:
[----:B------:R-:W-:Y:S05]  /*1f30*/  BSYNC.RECONVERGENT B0 ;  /* 0x0000000000007941 */ /* 0x000fea0003800200 */
.L_x_30:
[----:B------:R-:W-:Y:S02]  /*1f40*/  UIADD3 UR5, UPT, UPT, UR4, 0x1, URZ ;  /* 0x0000000104057890 */ /* 0x000fe4000fffe0ff */
[----:B------:R-:W-:Y:S02]  /*1f50*/  USHF.L.U32 UR4, UR4, 0xc, URZ ;  /* 0x0000000c04047899 */ /* 0x000fe400080006ff */
[----:B------:R-:W-:Y:S02]  /*1f60*/  UISETP.NE.AND UP0, UPT, UR5, 0xd, UPT ;  /* 0x0000000d0500788c */ /* 0x000fe4000bf05270 */
[----:B------:R-:W-:Y:S02]  /*1f70*/  ULOP3.LUT UR32, UR27, UR4, URZ, 0xfc, !UPT ;  /* 0x000000041b207292 */ /* 0x000fe4000f8efcff */
[----:B------:R-:W-:Y:S02]  /*1f80*/  USEL UR8, URZ, 0x1, UP0 ;  /* 0x00000001ff087887 */ /* 0x000fe40008000000 */
[----:B------:R-:W-:-:S02]  /*1f90*/  USEL UR7, UR5, URZ, UP0 ;  /* 0x000000ff05077287 */ /* 0x000fc40008000000 */
[----:B------:R-:W-:Y:S02]  /*1fa0*/  UIADD3 UR16, UP1, UPT, UR30, 0x80, URZ ;  /* 0x000000801e107890 */ /* 0x000fe4000ff3e0ff */
[----:B------:R-:W-:Y:S01]  /*1fb0*/  ULEA UR5, UR7, UR6, 0x3 ;  /* 0x0000000607057291 */ /* 0x000fe2000f8e18ff */
[----:B------:R-:W-:Y:S01]  /*1fc0*/  LOP3.LUT R12, R12, UR8, RZ, 0x3c, !PT ;  /* 0x000000080c0c7c12 */ /* 0x000fe2000f8e3cff */
[----:B------:R-:W-:Y:S02]  /*1fd0*/  ULOP3.LUT UR8, UR26, UR4, URZ, 0xfc, !UPT ;  /* 0x000000041a087292 */ /* 0x000fe4000f8efcff */
[----:B------:R-:W-:Y:S01]  /*1fe0*/  ULEA UR32, UR32, UR6, 0x1 ;  /* 0x0000000620207291 */ /* 0x000fe2000f8e08ff */
[----:B-1----:R-:W-:Y:S01]  /*1ff0*/  SHF.L.U32 R0, R12, 0x1f, RZ ;  /* 0x0000001f0c007819 */ /* 0x002fe200000006ff */
[----:B------:R-:W-:Y:S02]  /*2000*/  UIADD3 UR14, UP0, UPT, UR30, 0x180, URZ ;  /* 0x000001801e0e7890 */ /* 0x000fe4000ff1e0ff */
[----:B------:R-:W-:Y:S01]  /*2010*/  ULEA UR8, UR8, UR6, 0x1 ;  /* 0x0000000608087291 */ /* 0x000fe2000f8e08ff */
[----:B------:R3:W4:Y:S01]  /*2020*/  SYNCS.PHASECHK.TRANS64.TRYWAIT P0, [UR5+0x68], R0 ;  /* 0x00006800ff0075a7 */ /* 0x0007220008001105 */
[----:B------:R-:W-:-:S02]  /*2030*/  ULOP3.LUT UR33, UR33, 0xfefffff8, URZ, 0xc0, !UPT ;  /* 0xfefffff821217892 */ /* 0x000fc4000f8ec0ff */
[----:B------:R-:W-:Y:S02]  /*2040*/  UIADD3.X UR17, UPT, UPT, URZ, UR31, URZ, UP1, !UPT ;  /* 0x0000001fff117290 */ /* 0x000fe40008ffe4ff */
[----:B------:R-:W-:Y:S02]  /*2050*/  UIADD3 UR32, UPT, UPT, UR32, 0x4300, URZ ;  /* 0x0000430020207890 */ /* 0x000fe4000fffe0ff */
[----:B------:R-:W-:Y:S02]  /*2060*/  UPRMT UR5, URZ, 0x5410, UR24 ;  /* 0x00005410ff057896 */ /* 0x000fe40008000018 */
[----:B------:R-:W-:Y:S02]  /*2070*/  UIADD3 UR8, UPT, UPT, UR8, 0x1e300, URZ ;  /* 0x0001e30008087890 */ /* 0x000fe4000fffe0ff */
[----:B------:R-:W-:Y:S02]  /*2080*/  UIADD3.X UR15, UPT, UPT, URZ, UR31, URZ, UP0, !UPT ;  /* 0x0000001fff0f7290 */ /* 0x000fe400087fe4ff */
[----:B------:R-:W-:Y:S01]  /*2090*/  UPRMT UR4, URZ, 0x5410, UR21 ;  /* 0x00005410ff047896 */ /* 0x000fe20008000015 */
[----:B------:R-:W-:Y:S01]  /*20a0*/  UMOV UR22, 0x0 ;  /* 0x0000000000167882 */ /* 0x000fe20000000000 */
[----:B------:R-:W-:Y:S01]  /*20b0*/  UMOV UR23, 0x10000000 ;  /* 0x1000000000177882 */ /* 0x000fe20000000000 */
[----:B------:R-:W-:Y:S01]  /*20c0*/  UMOV UR12, UR36 ;  /* 0x00000024000c7c82 */ /* 0x000fe20008000000 */
[----:B------:R-:W-:Y:S01]  /*20d0*/  UMOV UR9, UR33 ;  /* 0x0000002100097c82 */ /* 0x000fe20008000000 */
[----:B------:R1:W-:Y:S01]  /*20e0*/  UTMALDG.3D.MULTICAST.2CTA [UR32], [UR16], UR5, desc[UR22] ;  /* 0x00001620100073b4 */ /* 0x0003e20008211805 */
[----:B------:R-:W-:-:S03]  /*20f0*/  UMOV UR13, UR37 ;  /* 0x00000025000d7c82 */ /* 0x000fc60008000000 */
[----:B------:R2:W-:Y:S01]  /*2100*/  UTMALDG.3D.MULTICAST.2CTA [UR8], [UR14], UR4, desc[UR22] ;  /* 0x000016080e0073b4 */ /* 0x0005e20008211804 */
[----:B-1----:R-:W-:Y:S02]  /*2110*/  UIADD3 UR35, UPT, UPT, UR35, 0x40, URZ ;  /* 0x0000004023237890 */ /* 0x002fe4000fffe0ff */
[----:B--2---:R-:W-:Y:S01]  /*2120*/  UIADD3 UR10, UPT, UPT, UR10, 0x40, URZ ;  /* 0x000000400a0a7890 */ /* 0x004fe2000fffe0ff */
[----:B------:R-:W-:Y:S01]  /*2130*/  UMOV UR4, UR7 ;  /* 0x0000000700047c82 */ /* 0x000fe20008000000 */
[----:B---3--:R-:W-:Y:S10]  /*2140*/  BRA.U UP2, `(.L_x_32) ;  /* 0xfffffffd02387547 */ /* 0x008ff4000b83ffff */
.L_x_26:
[----:B------:R-:W-:Y:S01]  /*2150*/  ULEA UR4, UR7, UR6, 0x3 ;  /* 0x0000000607047291 */ /* 0x000fe2000f8e18ff */
[----:B-1----:R-:W-:Y:S01]  /*2160*/  SHF.L.U32 R0, R12, 0x1f, RZ ;  /* 0x0000001f0c007819 */ /* 0x002fe200000006ff */
[----:B------:R-:W-:Y:S01]  /*2170*/  @!P1 SYNCS.ARRIVE.TRANS64.A1T0 RZ, [UR6+0x118], RZ ;  /* 0x000118ffffff99a7 */ /* 0x000fe20008100006 */
[----:B------:R-:W-:-:S06]  /*2180*/  UISETP.GT.AND UP0, UPT, UR43, UR42, UPT ;  /* 0x0000002a2b00728c */ /* 0x000fcc000bf04270 */
[----:B--2-4-:R1:W2:Y:S03]  /*2190*/  SYNCS.PHASECHK.TRANS64.TRYWAIT P0, [UR4+0x68], R0 ;  /* 0x00006800ff0075a7 */ /* 0x0142a60008001104 */
[----:B------:R-:W-:Y:S05]  /*21a0*/  BRA.U !UP0, `(.L_x_33) ;  /* 0x0000000108d47547 */ /* 0x000fea000b800000 */
[----:B------:R-:W-:Y:S01]  /*21b0*/  UIADD3 UR28, UPT, UPT, UR48, UR13, URZ ;  /* 0x0000000d301c7290 */ /* 0x000fe2000fffe0ff */
[----:B------:R-:W-:-:S11]  /*21c0*/  UMOV UR4, UR7 ;  /* 0x0000000700047c82 */ /* 0x000fd60008000000 */
.L_x_39:
[----:B------:R-:W-:Y:S01]  /*21d0*/  ULEA UR17, UR4, UR6, 0x3 ;  /* 0x0000000604117291 */ /* 0x000fe2000f8e18ff */
[----:B--2---:R-:W-:Y:S01]  /*21e0*/  @P3 MOV R2, 0x8000 ;  /* 0x0000800000023802 */ /* 0x004fe20000000f00 */
[----:B--2-4-:R-:W-:Y:S10]  /*21f0*/  @P0 BRA `(.L_x_34) ;  /* 0x00000000000c0947 */ /* 0x014ff40003800000 */
[----:B------:R-:W-:-:S04]  /*2200*/  SHF.L.U32 R3, R12, 0x1f, RZ ;  /* 0x0000001f0c037819 */ /* 0x000fc800000006ff */
[----:B------:R-:W2:Y:S02]  /*2210*/  SYNCS.PHASECHK.TRANS64.TRYWAIT P0, [UR17+0x68], R3 ;  /* 0x00006803ff0075a7 */ /* 0x000ea40008001111 */
[----:B--2---:R-:W-:Y:S05]  /*2220*/  @!P0 BRA `(.L_x_35) ;  /* 0x0000007400048947 */ /* 0x004fea0003800000 */
.L_x_34:
[----:B------:R2:W-:Y:S01]  /*2230*/  @P3 SYNCS.ARRIVE.TRANS64 RZ, [UR17], R2 ;  /* 0x00000002ffff39a7 */ /* 0x0005e20008000011 */
[----:B------:R-:W-:-:S04]  /*2240*/  ULOP3.LUT UR5, UR25, 0x2, URZ, 0xfc, !UPT ;  /* 0x0000000219057892 */ /* 0x000fc8000f8efcff */
[----:B------:R-:W-:-:S09]  /*2250*/  UISETP.NE.AND UP0, UPT, UR5, 0x2, UPT ;  /* 0x000000020500788c */ /* 0x000fd2000bf05270 */
[----:B------:R-:W-:Y:S05]  /*2260*/  BRA.U UP0, `(.L_x_36) ;  /* 0x0000000100047547 */ /* 0x000fea000b800000 */
[----:B------:R-:W-:Y:S05]  /*2270*/  BPT.TRAP 0x1 ;  /* 0x000000040000795c */ /* 0x000fea0000300000 */
.L_x_36:
[----:B------:R-:W-:Y:S04]  /*2280*/  BSSY.RECONVERGENT B0, `(.L_x_37) ;  /* 0x0000003000007945 */ /* 0x000fe80003800200 */
[----:B------:R-:W-:Y:S05]  /*2290*/  @!P2 BRA `(.L_x_38) ;  /* 0x000000000004a947 */ /* 0x000fea0003800000 */
[----:B------:R-:W-:Y:S05]  /*22a0*/  BPT.TRAP 0x1 ;  /* 0x000000040000795c */ /* 0x000fea0000300000 */
.L_x_38:
[----:B------:R-:W-:Y:S05]  /*22b0*/  BSYNC.RECONVERGENT B0 ;  /* 0x0000000000007941 */ /* 0x000fea0003800200 */
.L_x_37:
[----:B------:R-:W-:Y:S02]  /*22c0*/  UIADD3 UR5, UPT, UPT, UR4, 0x1, URZ ;  /* 0x0000000104057890 */ /* 0x000fe4000fffe0ff */
[----:B------:R-:W-:Y:S02]  /*22d0*/  USHF.L.U32 UR4, UR4, 0xc, URZ ;  /* 0x0000000c04047899 */ /* 0x000fe400080006ff */
[----:B------:R-:W-:Y:S02]  /*22e0*/  UISETP.NE.AND UP0, UPT, UR5, 0xd, UPT ;  /* 0x0000000d0500788c */ /* 0x000fe4000bf05270 */
[----:B------:R-:W-:Y:S02]  /*22f0*/  USHF.L.U32 UR10, UR13, 0x6, URZ ;  /* 0x000000060d0a7899 */ /* 0x000fe400080006ff */
[----:B------:R-:W-:Y:S02]  /*2300*/  USEL UR8, URZ, 0x1, UP0 ;  /* 0x00000001ff087887 */ /* 0x000fe40008000000 */
[----:B------:R-:W-:-:S02]  /*2310*/  USEL UR7, UR5, URZ, UP0 ;  /* 0x000000ff05077287 */ /* 0x000fc40008000000 */
[----:B------:R-:W-:Y:S02]  /*2320*/  UIADD3 UR22, UP0, UPT, UR30, 0x180, URZ ;  /* 0x000001801e167890 */ /* 0x000fe4000ff1e0ff */
[----:B------:R-:W-:Y:S01]  /*2330*/  ULEA UR5, UR7, UR6, 0x3 ;  /* 0x0000000607057291 */ /* 0x000fe2000f8e18ff */
[----:B------:R-:W-:Y:S01]  /*2340*/  LOP3.LUT R12, R12, UR8, RZ, 0x3c, !PT ;  /* 0x000000080c0c7c12 */ /* 0x000fe2000f8e3cff */
[----:B------:R-:W-:Y:S02]  /*2350*/  UIADD3 UR13, UPT, UPT, UR13, 0x1, URZ ;  /* 0x000000010d0d7890 */ /* 0x000fe4000fffe0ff */
[----:B------:R-:W-:Y:S01]  /*2360*/  UIADD3 UR14, UP1, UPT, UR30, 0x80, URZ ;  /* 0x000000801e0e7890 */ /* 0x000fe2000ff3e0ff */
[----:B-1----:R-:W-:Y:S01]  /*2370*/  SHF.L.U32 R0, R12, 0x1f, RZ ;  /* 0x0000001f0c007819 */ /* 0x002fe200000006ff */
[----:B------:R-:W-:Y:S02]  /*2380*/  UIADD3.X UR23, UPT, UPT, URZ, UR31, URZ, UP0, !UPT ;  /* 0x0000001fff177290 */ /* 0x000fe400087fe4ff */
[----:B------:R-:W-:Y:S01]  /*2390*/  UISETP.NE.AND UP0, UPT, UR13, UR28, UPT ;  /* 0x0000001c0d00728c */ /* 0x000fe2000bf05270 */
[----:B------:R3:W4:Y:S01]  /*23a0*/  SYNCS.PHASECHK.TRANS64.TRYWAIT P0, [UR5+0x68], R0 ;  /* 0x00006800ff0075a7 */ /* 0x0007220008001105 */
[----:B------:R-:W-:-:S02]  /*23b0*/  ULOP3.LUT UR5, UR27, UR4, URZ, 0xfc, !UPT ;  /* 0x000000041b057292 */ /* 0x000fc4000f8efcff */
[----:B------:R-:W-:Y:S02]  /*23c0*/  ULOP3.LUT UR4, UR26, UR4, URZ, 0xfc, !UPT ;  /* 0x000000041a047292 */ /* 0x000fe4000f8efcff */
[----:B------:R-:W-:Y:S02]  /*23d0*/  ULEA UR5, UR5, UR6, 0x1 ;  /* 0x0000000605057291 */ /* 0x000fe4000f8e08ff */
[----:B------:R-:W-:Y:S02]  /*23e0*/  ULEA UR4, UR4, UR6, 0x1 ;  /* 0x0000000604047291 */ /* 0x000fe4000f8e08ff */
[----:B------:R-:W-:Y:S02]  /*23f0*/  UIADD3 UR16, UPT, UPT, UR5, 0x4300, URZ ;  /* 0x0000430005107890 */ /* 0x000fe4000fffe0ff */
[----:B------:R-:W-:Y:S02]  /*2400*/  ULOP3.LUT UR17, UR17, 0xfefffff8, URZ, 0xc0, !UPT ;  /* 0xfefffff811117892 */ /* 0x000fe4000f8ec0ff */
[----:B------:R-:W-:-:S02]  /*2410*/  ULOP3.LUT UR19, UR29, UR10, URZ, 0xfc, !UPT ;  /* 0x0000000a1d137292 */ /* 0x000fc4000f8efcff */
[----:B------:R-:W-:Y:S02]  /*2420*/  UIADD3.X UR15, UPT, UPT, URZ, UR31, URZ, UP1, !UPT ;  /* 0x0000001fff0f7290 */ /* 0x000fe40008ffe4ff */
[----:B------:R-:W-:Y:S02]  /*2430*/  UPRMT UR5, URZ, 0x5410, UR24 ;  /* 0x00005410ff057896 */ /* 0x000fe40008000018 */
[----:B------:R-:W-:Y:S02]  /*2440*/  UIADD3 UR8, UPT, UPT, UR4, 0x1e300, URZ ;  /* 0x0001e30004087890 */ /* 0x000fe4000fffe0ff */
[----:B------:R-:W-:Y:S01]  /*2450*/  UPRMT UR4, URZ, 0x5410, UR21 ;  /* 0x00005410ff047896 */ /* 0x000fe20008000015 */
[----:B------:R-:W-:Y:S01]  /*2460*/  UMOV UR32, 0x0 ;  /* 0x0000000000207882 */ /* 0x000fe20000000000 */
[----:B------:R-:W-:Y:S01]  /*2470*/  UMOV UR33, 0x10000000 ;  /* 0x1000000000217882 */ /* 0x000fe20000000000 */
[----:B------:R-:W-:Y:S01]  /*2480*/  UMOV UR18, UR34 ;  /* 0x0000002200127c82 */ /* 0x000fe20008000000 */
[----:B------:R-:W-:Y:S01]  /*2490*/  UMOV UR20, UR36 ;  /* 0x0000002400147c82 */ /* 0x000fe20008000000 */
[----:B------:R-:W-:Y:S01]  /*24a0*/  UMOV UR12, UR36 ;  /* 0x00000024000c7c82 */ /* 0x000fe20008000000 */
[----:B------:R-:W-:Y:S01]  /*24b0*/  UMOV UR9, UR17 ;  /* 0x0000001100097c82 */ /* 0x000fe20008000000 */
[----:B------:R-:W-:Y:S02]  /*24c0*/  UTMALDG.3D.MULTICAST.2CTA [UR16], [UR14], UR5, desc[UR32] ;  /* 0x000020100e0073b4 */ /* 0x000fe40008211805 */
[----:B------:R1:W-:Y:S02]  /*24d0*/  UTMALDG.3D.MULTICAST.2CTA [UR8], [UR22], UR4, desc[UR32] ;  /* 0x00002008160073b4 */ /* 0x0003e40008211804 */
[----:B-1----:R-:W-:Y:S01]  /*24e0*/  UMOV UR4, UR7 ;  /* 0x0000000700047c82 */ /* 0x002fe20008000000 */
[----:B---3--:R-:W-:Y:S05]  /*24f0*/  BRA.U UP0, `(.L_x_39) ;  /* 0xfffffffd00347547 */ /* 0x008fea000b83ffff */
.L_x_33:
[C---:B------:R-:W-:Y:S01]  /*2500*/  LEA R3, R11.reuse, UR6, 0x3 ;  /* 0x000000060b037c11 */ /* 0x040fe2000f8e18ff */
[----:B------:R-:W-:Y:S01]  /*2510*/  NOP ;  /* 0x0000000000007918 */ /* 0x000fe20000000000 */
[----:B-1----:R-:W-:Y:S02]  /*2520*/  SHF.L.U32 R0, R10, 0x1f, RZ ;  /* 0x0000001f0a007819 */ /* 0x002fe400000006ff */
[----:B------:R-:W-:Y:S02]  /*2530*/  LEA R4, R11, UR6, 0x4 ;  /* 0x000000060b047c11 */ /* 0x000fe4000f8e20ff */
[----:B--2-4-:R-:W1:Y:S02]  /*2540*/  SYNCS.PHASECHK.TRANS64.TRYWAIT P0, [R3+URZ+0x120], R0 ;  /* 0x00012000030075a7 */ /* 0x014e6400080011ff */
[----:B-1----:R-:W-:Y:S05]  /*2550*/  @!P0 BRA `(.L_x_40) ;  /* 0x0000007000508947 */ /* 0x002fea0003800000 */
.L_x_162:
[----:B------:R-:W2:Y:S01]  /*2560*/  LDS.128 R4, [R4+0x1b0] ;  /* 0x0001b00004047984 */ /* 0x000ea20000000c00 */
[----:B------:R-:W-:Y:S01]  /*2570*/  UISETP.GE.AND UP0, UPT, UR45, 0x1, UPT ;  /* 0x000000012d00788c */ /* 0x000fe2000bf06270 */
[----:B------:R-:W-:Y:S01]  /*2580*/  @!PT LDS RZ, [RZ] ;  /* 0x00000000fffff984 */ /* 0x000fe20000000800 */
[----:B------:R-:W-:Y:S01]  /*2590*/  @!PT LDS RZ, [RZ] ;  /* 0x00000000fffff984 */ /* 0x000fe20000000800 */
[----:B------:R-:W-:Y:S01]  /*25a0*/  @!PT LDS RZ, [RZ] ;  /* 0x00000000fffff984 */ /* 0x000fe20000000800 */
[----:B------:R-:W-:Y:S01]  /*25b0*/  @!PT LDS RZ, [RZ] ;  /* 0x00000000fffff984 */ /* 0x000fe20000000800 */
[----:B------:R3:W-:Y:S06]  /*25c0*/  MEMBAR.ALL.CTA ;  /* 0x0000000000007992 */ /* 0x0007ec0000008000 */
[----:B---3--:R-:W3:Y:S01]  /*25d0*/  FENCE.VIEW.ASYNC.S ;  /* 0x00000000000073c6 */ /* 0x008ee20000000000 */
[----:B--2---:R-:W-:-:S13]  /*25e0*/  LOP3.LUT P0, RZ, R6, 0x1, RZ, 0xc0, !PT ;  /* 0x0000000106ff7812 */ /* 0x004fda000780c0ff */
[----:B---3--:R-:W-:Y:S01]  /*25f0*/  VOTEU.ANY UP1, P0 ;  /* 0x0000000000ff7886 */ /* 0x008fe20000020100 */
[----:B------:R-:W-:-:S13]  /*2600*/  PLOP3.LUT P0, PT, PT, PT, UP1, 0x80, 0x8 ;  /* 0x000000000008781c */ /* 0x000fda0003f0f018 */
[----:B-1----:R-:W-:Y:S02]  /*2610*/  @P0 LOP3.LUT R0, R5, 0xffff, RZ, 0xc0, !PT ;  /* 0x0000ffff05000812 */ /* 0x002fe400078ec0ff */
[----:B------:R-:W-:Y:S02]  /*2620*/  @P0 MOV R2, R4 ;  /* 0x0000000400020202 */ /* 0x000fe40000000f00 */
[----:B------:R-:W-:Y:S01]  /*2630*/  @P0 R2UR UR5, R0 ;  /* 0x00000000000502ca */ /* 0x000fe200000e0000 */
[----:B------:R-:W-:Y:S01]  /*2640*/  VIADD R0, R3, 0x130 ;  /* 0x0000013003007836 */ /* 0x000fe20000000000 */
[----:B------:R-:W-:Y:S02]  /*2650*/  @P0 SHF.R.U32.HI R4, RZ, 0x10, R5 ;  /* 0x00000010ff040819 */ /* 0x000fe40000011605 */
[----:B------:R-:W-:Y:S02]  /*2660*/  @P0 R2UR UR8, R2 ;  /* 0x00000000020802ca */ /* 0x000fe400000e0000 */
[----:B------:R-:W-:-:S02]  /*2670*/  PRMT R0, RZ, 0x654, R0 ;  /* 0x00000654ff007816 */ /* 0x000fc40000000000 */
[----:B------:R-:W-:Y:S02]  /*2680*/  @P0 R2UR UR4, R4 ;  /* 0x00000000040402ca */ /* 0x000fe400000e0000 */
[----:B------:R1:W-:Y:S03]  /*2690*/  SYNCS.ARRIVE.TRANS64.RED.A1T0 RZ, [R0+URZ], RZ ;  /* 0x000000ff00ff79a7 */ /* 0x0003e600081004ff */
[----:B------:R-:W-:-:S04]  /*26a0*/  @UP1 UMOV UR38, UR5 ;  /* 0x0000000500261c82 */ /* 0x000fc80008000000 */
[----:B------:R-:W-:-:S04]  /*26b0*/  @UP1 UMOV UR39, UR8 ;  /* 0x0000000800271c82 */ /* 0x000fc80008000000 */
[----:B------:R-:W-:Y:S01]  /*26c0*/  @UP1 UMOV UR36, UR4 ;  /* 0x0000000400241c82 */ /* 0x000fe20008000000 */
[----:B------:R-:W-:Y:S05]  /*26d0*/  BRA.U !UP0, `(.L_x_41) ;  /* 0x0000000108d47547 */ /* 0x000fea000b800000 */
[----:B------:R-:W2:Y:S01]  /*26e0*/  LDCU.128 UR12, c[0x0][0xb10] ;  /* 0x00016200ff0c77ac */ /* 0x000ea20008000c00 */
[----:B------:R-:W3:Y:S01]  /*26f0*/  LDCU UR28, c[0x0][0xb20] ;  /* 0x00016400ff1c77ac */ /* 0x000ee20008000800 */
[----:B------:R-:W4:Y:S01]  /*2700*/  LDCU UR20, c[0x0][0xb0c] ;  /* 0x00016180ff1477ac */ /* 0x000f220008000800 */
[----:B------:R-:W1:Y:S01]  /*2710*/  LDCU.64 UR10, c[0x0][0xb28] ;  /* 0x00016500ff0a77ac */ /* 0x000e620008000a00 */
[----:B------:R-:W-:Y:S02]  /*2720*/  UISETP.NE.AND UP3, UPT, UR45, 0x1, UPT ;  /* 0x000000012d00788c */ /* 0x000fe4000bf65270 */
[----:B--2---:R-:W-:Y:S02]  /*2730*/  UIMAD.WIDE.U32 UR8, UR40, UR15, URZ ;  /* 0x0000000f280872a5 */ /* 0x004fe4000f8e00ff */
[----:B------:R-:W-:Y:S02]  /*2740*/  UIMAD.WIDE.U32 UR4, UR41, UR12, URZ ;  /* 0x0000000c290472a5 */ /* 0x000fe4000f8e00ff */
[----:B------:R-:W-:-:S02]  /*2750*/  UISETP.NE.AND UP0, UPT, UR14, 0x1, UPT ;  /* 0x000000010e00788c */ /* 0x000fc4000bf05270 */
[----:B------:R-:W-:Y:S01]  /*2760*/  UIMAD.WIDE.U32 UR22, UR38, UR15, URZ ;  /* 0x0000000f261672a5 */ /* 0x000fe2000f8e00ff */
[----:B------:R-:W-:Y:S02]  /*2770*/  UMOV UR8, UR9 ;  /* 0x0000000900087c82 */ /* 0x000fe40008000000 */
[----:B------:R-:W-:Y:S01]  /*2780*/  UMOV UR4, UR5 ;  /* 0x0000000500047c82 */ /* 0x000fe20008000000 */
[----:B---3--:R-:W-:Y:S02]  /*2790*/  USHF.R.U32.HI UR8, URZ, UR28, UR8 ;  /* 0x0000001cff087299 */ /* 0x008fe40008011608 */
[----:B----4-:R-:W-:Y:S02]  /*27a0*/  UISETP.NE.AND UP2, UPT, UR20, 0x1, UPT ;  /* 0x000000011400788c */ /* 0x010fe4000bf45270 */
[----:B------:R-:W-:Y:S02]  /*27b0*/  USHF.R.U32.HI UR4, URZ, UR13, UR4 ;  /* 0x0000000dff047299 */ /* 0x000fe40008011604 */
[----:B------:R-:W-:-:S02]  /*27c0*/  USEL UR5, UR40, UR8, !UP0 ;  /* 0x0000000828057287 */ /* 0x000fc4000c000000 */
[----:B------:R-:W-:Y:S02]  /*27d0*/  USEL UR8, UR41, UR4, !UP2 ;  /* 0x0000000429087287 */ /* 0x000fe4000d000000 */
[----:B-1----:R-:W-:Y:S01]  /*27e0*/  UIMAD.WIDE.U32 UR16, UR5, UR10, URZ ;  /* 0x0000000a051072a5 */ /* 0x002fe2000f8e00ff */
[----:B------:R-:W-:Y:S01]  /*27f0*/  UMOV UR4, UR23 ;  /* 0x0000001700047c82 */ /* 0x000fe20008000000 */
[----:B------:R-:W-:Y:S02]  /*2800*/  UIMAD.WIDE.U32 UR18, UR39, UR12, URZ ;  /* 0x0000000c271272a5 */ /* 0x000fe4000f8e00ff */
[----:B------:R-:W-:-:S03]  /*2810*/  UIMAD.WIDE.U32 UR22, UR8, UR10, URZ ;  /* 0x0000000a081672a5 */ /* 0x000fc6000f8e00ff */
[----:B------:R-:W-:Y:S01]  /*2820*/  UMOV UR16, UR17 ;  /* 0x0000001100107c82 */ /* 0x000fe20008000000 */
[----:B------:R-:W-:Y:S02]  /*2830*/  USHF.R.U32.HI UR4, URZ, UR28, UR4 ;  /* 0x0000001cff047299 */ /* 0x000fe40008011604 */
[----:B------:R-:W-:Y:S01]  /*2840*/  @UP3 USHF.R.U32.HI UR5, URZ, UR11, UR16 ;  /* 0x0000000bff053299 */ /* 0x000fe20008011610 */
[----:B------:R-:W-:Y:S01]  /*2850*/  UMOV UR18, UR19 ;  /* 0x0000001300127c82 */ /* 0x000fe20008000000 */
[----:B------:R-:W-:Y:S01]  /*2860*/  UMOV UR22, UR23 ;  /* 0x0000001700167c82 */ /* 0x000fe20008000000 */
[----:B------:R-:W-:Y:S02]  /*2870*/  USHF.R.U32.HI UR13, URZ, UR13, UR18 ;  /* 0x0000000dff0d7299 */ /* 0x000fe40008011612 */
[----:B------:R-:W-:Y:S02]  /*2880*/  USEL UR4, UR38, UR4, !UP0 ;  /* 0x0000000426047287 */ /* 0x000fe4000c000000 */
[----:B------:R-:W-:-:S02]  /*2890*/  @UP3 USHF.R.U32.HI UR8, URZ, UR11, UR22 ;  /* 0x0000000bff083299 */ /* 0x000fc40008011616 */
[----:B------:R-:W-:Y:S02]  /*28a0*/  UIMAD UR9, UR45, UR5, URZ ;  /* 0x000000052d0972a4 */ /* 0x000fe4000f8e02ff */
[----:B------:R-:W-:Y:S02]  /*28b0*/  USEL UR5, UR39, UR13, !UP2 ;  /* 0x0000000d27057287 */ /* 0x000fe4000d000000 */
[----:B------:R-:W-:Y:S02]  /*28c0*/  UIMAD UR12, UR45, UR8, URZ ;  /* 0x000000082d0c72a4 */ /* 0x000fe4000f8e02ff */
[----:B------:R-:W-:Y:S02]  /*28d0*/  UISETP.GE.AND UP0, UPT, UR4, UR9, UPT ;  /* 0x000000090400728c */ /* 0x000fe4000bf06270 */
[----:B------:R-:W-:Y:S02]  /*28e0*/  UIMAD.WIDE.U32 UR16, UR4, UR10, URZ ;  /* 0x0000000a041072a5 */ /* 0x000fe4000f8e00ff */
[----:B------:R-:W-:-:S02]  /*28f0*/  UISETP.GE.OR UP0, UPT, UR5, UR12, UP0 ;  /* 0x0000000c0500728c */ /* 0x000fc40008706670 */
        /* <DEDUP_REMOVED lines=19> */
.L_x_41:
[----:B------:R-:W2:Y:S02]  /*2a30*/  LDCU UR4, c[0x0][0xb30] ;  /* 0x00016600ff0477ac */ /* 0x000ea40008000800 */
[----:B--2---:R-:W-:-:S09]  /*2a40*/  UISETP.NE.AND UP0, UPT, UR4, 0x1, UPT ;  /* 0x000000010400788c */ /* 0x004fd2000bf05270 */
        /* <DEDUP_REMOVED lines=18> */
.L_x_42:
[----:B------:R-:W-:Y:S01]  /*2b70*/  VIADD R11, R11, 0x1 ;  /* 0x000000010b0b7836 */ /* 0x000fe20000000000 */
[----:B------:R-:W-:Y:S01]  /*2b80*/  R2UR UR4, R52 ;  /* 0x00000000340472ca */ /* 0x000fe200000e0000 */
[----:B------:R-:W-:Y:S01]  /*2b90*/  UIADD3 UR28, UPT, UPT, UR39, UR63, URZ ;  /* 0x0000003f271c7290 */ /* 0x000fe2000fffe0ff */
[----:B------:R-:W-:Y:S02]  /*2ba0*/  PLOP3.LUT P1, PT, PT, PT, PT, 0x80, 0x8 ;  /* 0x000000000008781c */ /* 0x000fe40003f2f070 */
[----:B------:R-:W-:-:S04]  /*2bb0*/  ISETP.NE.AND P0, PT, R11, 0x2, PT ;  /* 0x000000020b00780c */ /* 0x000fc80003f05270 */
[----:B-1----:R-:W-:Y:S02]  /*2bc0*/  SEL R0, RZ, 0x1, P0 ;  /* 0x00000001ff007807 */ /* 0x002fe40000000000 */
[----:B------:R-:W-:Y:S02]  /*2bd0*/  SEL R11, R11, RZ, P0 ;  /* 0x000000ff0b0b7207 */ /* 0x000fe40000000000 */
[----:B------:R-:W-:Y:S01]  /*2be0*/  LOP3.LUT R10, R10, R0, RZ, 0x3c, !PT ;  /* 0x000000000a0a7212 */ /* 0x000fe200078e3cff */
[----:B------:R-:W-:Y:S01]  /*2bf0*/  UIADD3 UR20, UPT, UPT, UR38, UR4, URZ ;  /* 0x0000000426147290 */ /* 0x000fe2000fffe0ff */
[----:B------:R-:W-:Y:S11]  /*2c00*/  BRA.U UP1, `(.L_x_43) ;  /* 0xfffffff101087547 */ /* 0x000ff6000b83ffff */
[----:B------:R-:W-:Y:S01]  /*2c10*/  UIADD3 UR8, UPT, UPT, UR6, 0x68, URZ ;  /* 0x0000006806087890 */ /* 0x000fe2000fffe0ff */
[----:B------:R-:W-:-:S03]  /*2c20*/  SHF.L.U32 R2, R12, 0x1f, RZ ;  /* 0x0000001f0c027819 */ /* 0x000fc600000006ff */
[----:B------:R-:W-:-:S09]  /*2c30*/  ULEA UR4, UR7, UR8, 0x3 ;  /* 0x0000000807047291 */ /* 0x000fd2000f8e18ff */
[----:B------:R-:W1:Y:S02]  /*2c40*/  SYNCS.PHASECHK.TRANS64.TRYWAIT P0, [UR4], R2 ;  /* 0x00000002ff0075a7 */ /* 0x000e640008001104 */
[----:B-1----:R-:W-:Y:S05]  /*2c50*/  @!P0 BRA `(.L_x_44) ;  /* 0x0000006800a48947 */ /* 0x002fea0003800000 */
.L_x_164:
[----:B------:R-:W-:-:S04]  /*2c60*/  UIADD3 UR4, UPT, UPT, UR7, 0x1, URZ ;  /* 0x0000000107047890 */ /* 0x000fc8000fffe0ff */
[----:B------:R-:W-:-:S04]  /*2c70*/  UISETP.NE.AND UP0, UPT, UR4, 0xd, UPT ;  /* 0x0000000d0400788c */ /* 0x000fc8000bf05270 */
[----:B------:R-:W-:Y:S02]  /*2c80*/  USEL UR6, URZ, 0x1, UP0 ;  /* 0x00000001ff067887 */ /* 0x000fe40008000000 */
[----:B------:R-:W-:-:S04]  /*2c90*/  USEL UR4, UR4, URZ, UP0 ;  /* 0x000000ff04047287 */ /* 0x000fc80008000000 */
[----:B------:R-:W-:Y:S01]  /*2ca0*/  ULEA UR5, UR4, UR8, 0x3 ;  /* 0x0000000804057291 */ /* 0x000fe2000f8e18ff */
[----:B-1----:R-:W-:-:S04]  /*2cb0*/  LOP3.LUT R2, R12, UR6, RZ, 0x3c, !PT ;  /* 0x000000060c027c12 */ /* 0x002fc8000f8e3cff */
[----:B------:R-:W-:-:S04]  /*2cc0*/  SHF.L.U32 R3, R2, 0x1f, RZ ;  /* 0x0000001f02037819 */ /* 0x000fc800000006ff */
[----:B------:R-:W1:Y:S02]  /*2cd0*/  SYNCS.PHASECHK.TRANS64.TRYWAIT P0, [UR5], R3 ;  /* 0x00000003ff0075a7 */ /* 0x000e640008001105 */
[----:B-1----:R-:W-:Y:S05]  /*2ce0*/  @!P0 BRA `(.L_x_45) ;  /* 0x0000006800988947 */ /* 0x002fea0003800000 */
.L_x_166:
[----:B------:R-:W-:-:S04]  /*2cf0*/  UIADD3 UR4, UPT, UPT, UR4, 0x1, URZ ;  /* 0x0000000104047890 */ /* 0x000fc8000fffe0ff */
[----:B------:R-:W-:-:S04]  /*2d00*/  UISETP.NE.AND UP0, UPT, UR4, 0xd, UPT ;  /* 0x0000000d0400788c */ /* 0x000fc8000bf05270 */
[----:B------:R-:W-:Y:S02]  /*2d10*/  USEL UR6, URZ, 0x1, UP0 ;  /* 0x00000001ff067887 */ /* 0x000fe40008000000 */
[----:B------:R-:W-:-:S04]  /*2d20*/  USEL UR4, UR4, URZ, UP0 ;  /* 0x000000ff04047287 */ /* 0x000fc80008000000 */
[----:B------:R-:W-:Y:S01]  /*2d30*/  ULEA UR5, UR4, UR8, 0x3 ;  /* 0x0000000804057291 */ /* 0x000fe2000f8e18ff */
[----:B------:R-:W-:-:S04]  /*2d40*/  LOP3.LUT R2, R2, UR6, RZ, 0x3c, !PT ;  /* 0x0000000602027c12 */ /* 0x000fc8000f8e3cff */
[----:B-1----:R-:W-:-:S04]  /*2d50*/  SHF.L.U32 R3, R2, 0x1f, RZ ;  /* 0x0000001f02037819 */ /* 0x002fc800000006ff */
[----:B------:R-:W1:Y:S02]  /*2d60*/  SYNCS.PHASECHK.TRANS64.TRYWAIT P0, [UR5], R3 ;  /* 0x00000003ff0075a7 */ /* 0x000e640008001105 */
[----:B-1----:R-:W-:Y:S05]  /*2d70*/  @!P0 BRA `(.L_x_46) ;  /* 0x00000068008c8947 */ /* 0x002fea0003800000 */
.L_x_168:
        /* <DEDUP_REMOVED lines=9> */
.L_x_170:
        /* <DEDUP_REMOVED lines=9> */
.L_x_172:
        /* <DEDUP_REMOVED lines=9> */
.L_x_174:
        /* <DEDUP_REMOVED lines=9> */
.L_x_176:
        /* <DEDUP_REMOVED lines=9> */
.L_x_178:
        /* <DEDUP_REMOVED lines=9> */
.L_x_180:
        /* <DEDUP_REMOVED lines=9> */
.L_x_182:
        /* <DEDUP_REMOVED lines=9> */
.L_x_184:
        /* <DEDUP_REMOVED lines=9> */
.L_x_186:
[----:B------:R-:W-:-:S04]  /*3290*/  UIADD3 UR4, UPT, UPT, UR4, 0x1, URZ ;  /* 0x0000000104047890 */ /* 0x000fc8000fffe0ff */
[----:B------:R-:W-:-:S04]  /*32a0*/  UISETP.NE.AND UP0, UPT, UR4, 0xd, UPT ;  /* 0x0000000d0400788c */ /* 0x000fc8000bf05270 */
[----:B------:R-:W-:Y:S02]  /*32b0*/  USEL UR5, URZ, 0x1, UP0 ;  /* 0x00000001ff057887 */ /* 0x000fe40008000000 */
[----:B------:R-:W-:-:S04]  /*32c0*/  USEL UR4, UR4, URZ, UP0 ;  /* 0x000000ff04047287 */ /* 0x000fc80008000000 */
[----:B------:R-:W-:Y:S01]  /*32d0*/  ULEA UR4, UR4, UR8, 0x3 ;  /* 0x0000000804047291 */ /* 0x000fe2000f8e18ff */
[----:B------:R-:W-:-:S04]  /*32e0*/  LOP3.LUT R2, R2, UR5, RZ, 0x3c, !PT ;  /* 0x0000000502027c12 */ /* 0x000fc8000f8e3cff */
[----:B------:R-:W-:Y:S01]  /*32f0*/  SHF.L.U32 R2, R2, 0x1f, RZ ;  /* 0x0000001f02027819 */ /* 0x000fe200000006ff */
[----:B-1----:R-:W-:-:S07]  /*3300*/  IMAD.U32 R0, RZ, RZ, UR4 ;  /* 0x00000004ff007e24 */ /* 0x002fce000f8e00ff */
.L_x_56:
[----:B-1----:R1:W2:Y:S02]  /*3310*/  SYNCS.PHASECHK.TRANS64.TRYWAIT P0, [R0+URZ], R2 ;  /* 0x00000002000075a7 */ /* 0x0022a400080011ff */
[----:B--2---:R-:W-:Y:S05]  /*3320*/  @!P0 NANOSLEEP.SYNCS 0x989680 ;  /* 0x009896800000895d */ /* 0x004fea0003900000 */
[----:B------:R-:W2:Y:S02]  /*3330*/  @!P0 SYNCS.PHASECHK.TRANS64 P0, [R0+URZ], R2 ;  /* 0x00000002000085a7 */ /* 0x000ea400080010ff */
[----:B--2---:R-:W-:Y:S05]  /*3340*/  @P0 EXIT ;  /* 0x000000000000094d */ /* 0x004fea0003800000 */
[----:B------:R-:W-:Y:S05]  /*3350*/  BRA `(.L_x_56) ;  /* 0xfffffffc00ec7947 */ /* 0x000fea000383ffff */
.L_x_23:
[----:B------:R-:W-:-:S04]  /*3360*/  UISETP.NE.AND UP0, UPT, UR47, URZ, UPT ;  /* 0x000000ff2f00728c */ /* 0x000fc8000bf05270 */
[----:B------:R-:W-:-:S09]  /*3370*/  UISETP.NE.OR UP0, UPT, UR25, 0x1, UP0 ;  /* 0x000000011900788c */ /* 0x000fd20008705670 */
[----:B------:R-:W-:Y:S05]  /*3380*/  BRA.U UP0, `(.L_x_57) ;  /* 0x0000000500487547 */ /* 0x000fea000b800000 */
[----:B------:R-:W-:Y:S01]  /*3390*/  ISETP.GE.U32.AND P2, PT, R0, 0x8, PT ;  /* 0x000000080000780c */ /* 0x000fe20003f46070 */
[----:B------:R-:W-:Y:S01]  /*33a0*/  IMAD.MOV.U32 R12, RZ, RZ, 0x1 ;  /* 0x00000001ff0c7424 */ /* 0x000fe200078e00ff */
[----:B------:R-:W-:Y:S02]  /*33b0*/  CS2R R10, SRZ ;  /* 0x00000000000a7805 */ /* 0x000fe4000001ff00 */
[----:B------:R-:W-:Y:S01]  /*33c0*/  CS2R R8, SRZ ;  /* 0x0000000000087805 */ /* 0x000fe2000001ff00 */
[----:B------:R-:W-:Y:S01]  /*33d0*/  UMOV UR6, 0x400 ;  /* 0x0000040000067882 */ /* 0x000fe20000000000 */
[----:B------:R-:W-:Y:S01]  /*33e0*/  UMOV UR5, URZ ;  /* 0x000000ff00057c82 */ /* 0x000fe20008000000 */
[----:B------:R-:W-:-:S12]  /*33f0*/  ULEA UR6, UR47, UR6, 0x18 ;  /* 0x000000062f067291 */ /* 0x000fd8000f8ec0ff */
.L_x_61:
[----:B------:R-:W-:Y:S02]  /*3400*/  LEA R2, R8, UR6, 0x3 ;  /* 0x0000000608027c11 */ /* 0x000fe4000f8e18ff */
[----:B------:R-:W-:-:S03]  /*3410*/  SHF.L.U32 R4, R9, 0x1f, RZ ;  /* 0x0000001f09047819 */ /* 0x000fc600000006ff */
[----:B------:R-:W-:Y:S01]  /*3420*/  VIADD R5, R2, 0x190 ;  /* 0x0000019002057836 */ /* 0x000fe20000000000 */
[----:B------:R-:W2:Y:S02]  /*3430*/  SYNCS.PHASECHK.TRANS64.TRYWAIT P0, [R2+URZ+0x180], R4 ;  /* 0x00018004020075a7 */ /* 0x000ea400080011ff */
[----:B--2---:R-:W-:Y:S05]  /*3440*/  @!P0 BRA `(.L_x_58) ;  /* 0x0000006400c88947 */ /* 0x004fea0003800000 */
.L_x_187:
[----:B------:R-:W-:Y:S01]  /*3450*/  ULEA UR4, UR5, UR6, 0x3 ;  /* 0x0000000605047291 */ /* 0x000fe2000f8e18ff */
[----:B--2---:R-:W-:Y:S01]  /*3460*/  PRMT R2, RZ, 0x654, R5 ;  /* 0x00000654ff027816 */ /* 0x004fe20000000005 */
[----:B------:R-:W-:Y:S01]  /*3470*/  @!P2 IMAD.MOV.U32 R4, RZ, RZ, 0x10 ;  /* 0x00000010ff04a424 */ /* 0x000fe200078e00ff */
[----:B------:R-:W-:Y:S01]  /*3480*/  SHF.L.U32 R5, R12, 0x1f, RZ ;  /* 0x0000001f0c057819 */ /* 0x000fe200000006ff */
[----:B------:R-:W-:Y:S01]  /*3490*/  UIADD3 UR7, UPT, UPT, UR4, 0x120, URZ ;  /* 0x0000012004077890 */ /* 0x000fe2000fffe0ff */
[----:B------:R2:W-:Y:S05]  /*34a0*/  SYNCS.ARRIVE.TRANS64.RED.A1T0 RZ, [R2+URZ], RZ ;  /* 0x000000ff02ff79a7 */ /* 0x0005ea00081004ff */
[----:B------:R-:W-:Y:S01]  /*34b0*/  IMAD.U32 R6, RZ, RZ, UR7 ;  /* 0x00000007ff067e24 */ /* 0x000fe2000f8e00ff */
[----:B------:R-:W3:Y:S04]  /*34c0*/  SYNCS.PHASECHK.TRANS64.TRYWAIT P0, [UR4+0x130], R5 ;  /* 0x00013005ff0075a7 */ /* 0x000ee80008001104 */
[----:B------:R-:W-:Y:S01]  /*34d0*/  PRMT R6, R0, 0x654, R6 ;  /* 0x0000065400067816 */ /* 0x000fe20000000006 */
[----:B--23--:R-:W-:Y:S06]  /*34e0*/  @!P0 BRA `(.L_x_59) ;  /* 0x0000006400b48947 */ /* 0x00cfec0003800000 */
.L_x_189:
[----:B------:R-:W-:Y:S01]  /*34f0*/  ULEA UR8, UR5, UR6, 0x4 ;  /* 0x0000000605087291 */ /* 0x000fe2000f8e20ff */
[----:B------:R-:W-:Y:S01]  /*3500*/  SEL R3, R6, R3, !P2 ;  /* 0x0000000306037207 */ /* 0x000fe20005000000 */
[----:B------:R-:W-:Y:S01]  /*3510*/  UIADD3 UR9, UPT, UPT, UR4, 0x120, URZ ;  /* 0x0000012004097890 */ /* 0x000fe2000fffe0ff */
[----:B--2---:R-:W-:Y:S01]  /*3520*/  LEA R2, R11, UR6, 0x3 ;  /* 0x000000060b027c11 */ /* 0x004fe2000f8e18ff */
[----:B------:R-:W-:Y:S01]  /*3530*/  UIADD3 UR8, UPT, UPT, UR8, 0x1b0, URZ ;  /* 0x000001b008087890 */ /* 0x000fe2000fffe0ff */
[----:B------:R2:W-:Y:S01]  /*3540*/  @!P2 SYNCS.ARRIVE.TRANS64.RED RZ, [R3+URZ], R4 ;  /* 0x0000000403ffa9a7 */ /* 0x0005e200080004ff */
[----:B------:R-:W-:Y:S01]  /*3550*/  UIADD3 UR4, UPT, UPT, UR5, 0x1, URZ ;  /* 0x0000000105047890 */ /* 0x000fe2000fffe0ff */
[----:B------:R-:W-:-:S03]  /*3560*/  VIADD R8, R8, 0x1 ;  /* 0x0000000108087836 */ /* 0x000fc60000000000 */
[----:B------:R-:W-:Y:S02]  /*3570*/  UISETP.NE.AND UP0, UPT, UR4, 0x2, UPT ;  /* 0x000000020400788c */ /* 0x000fe4000bf05270 */
[----:B------:R-:W-:Y:S01]  /*3580*/  ISETP.NE.AND P0, PT, R8, 0x2, PT ;  /* 0x000000020800780c */ /* 0x000fe20003f05270 */
[----:B------:R-:W-:Y:S06]  /*3590*/  UGETNEXTWORKID.BROADCAST [UR8], [UR9] ;  /* 0x00000000080073ca */ /* 0x000fec0008000100 */
[----:B------:R-:W-:Y:S02]  /*35a0*/  USEL UR7, URZ, 0x1, UP0 ;  /* 0x00000001ff077887 */ /* 0x000fe40008000000 */
[----:B------:R-:W-:-:S04]  /*35b0*/  USEL UR5, UR4, URZ, UP0 ;  /* 0x000000ff04057287 */ /* 0x000fc80008000000 */
[----:B------:R-:W-:Y:S02]  /*35c0*/  LOP3.LUT R12, R12, UR7, RZ, 0x3c, !PT ;  /* 0x000000070c0c7c12 */ /* 0x000fe4000f8e3cff */
[----:B--2---:R-:W-:-:S04]  /*35d0*/  SHF.L.U32 R4, R10, 0x1f, RZ ;  /* 0x0000001f0a047819 */ /* 0x004fc800000006ff */
[----:B------:R-:W2:Y:S02]  /*35e0*/  SYNCS.PHASECHK.TRANS64.TRYWAIT P1, [R2+URZ+0x120], R4 ;  /* 0x00012004020075a7 */ /* 0x000ea400080211ff */
[----:B--2---:R-:W-:Y:S05]  /*35f0*/  @!P1 BRA `(.L_x_60) ;  /* 0x0000006400889947 */ /* 0x004fea0003800000 */
.L_x_190:
[C---:B--2---:R-:W-:Y:S01]  /*3600*/  LEA R4, R11.reuse, UR6, 0x4 ;  /* 0x000000060b047c11 */ /* 0x044fe2000f8e20ff */
[----:B------:R-:W-:Y:S01]  /*3610*/  VIADD R2, R2, 0x130 ;  /* 0x0000013002027836 */ /* 0x000fe20000000000 */
[----:B------:R-:W-:Y:S01]  /*3620*/  SEL R8, R8, RZ, P0 ;  /* 0x000000ff08087207 */ /* 0x000fe20000000000 */
[----:B------:R-:W-:-:S03]  /*3630*/  VIADD R11, R11, 0x1 ;  /* 0x000000010b0b7836 */ /* 0x000fc60000000000 */
[----:B------:R-:W2:Y:S01]  /*3640*/  LDS.128 R4, [R4+0x1b0] ;  /* 0x0001b00004047984 */ /* 0x000ea20000000c00 */
[----:B------:R-:W-:Y:S02]  /*3650*/  PRMT R2, RZ, 0x654, R2 ;  /* 0x00000654ff027816 */ /* 0x000fe40000000002 */
[C---:B------:R-:W-:Y:S01]  /*3660*/  ISETP.NE.AND P1, PT, R11.reuse, 0x2, PT ;  /* 0x000000020b00780c */ /* 0x040fe20003f25270 */
[----:B------:R-:W-:Y:S01]  /*3670*/  @!PT LDS RZ, [RZ] ;  /* 0x00000000fffff984 */ /* 0x000fe20000000800 */
[----:B------:R-:W-:Y:S01]  /*3680*/  @!PT LDS RZ, [RZ] ;  /* 0x00000000fffff984 */ /* 0x000fe20000000800 */
[----:B------:R-:W-:Y:S01]  /*3690*/  @!PT LDS RZ, [RZ] ;  /* 0x00000000fffff984 */ /* 0x000fe20000000800 */
[----:B------:R-:W-:Y:S01]  /*36a0*/  @!PT LDS RZ, [RZ] ;  /* 0x00000000fffff984 */ /* 0x000fe20000000800 */
[----:B------:R3:W-:Y:S06]  /*36b0*/  MEMBAR.ALL.CTA ;  /* 0x0000000000007992 */ /* 0x0007ec0000008000 */
[----:B---3--:R-:W3:Y:S01]  /*36c0*/  FENCE.VIEW.ASYNC.S ;  /* 0x00000000000073c6 */ /* 0x008ee20000000000 */
[----:B------:R-:W-:Y:S01]  /*36d0*/  SEL R11, R11, RZ, P1 ;  /* 0x000000ff0b0b7207 */ /* 0x000fe20000800000 */
[----:B---3--:R3:W-:Y:S01]  /*36e0*/  SYNCS.ARRIVE.TRANS64.RED.A1T0 RZ, [R2+URZ], RZ ;  /* 0x000000ff02ff79a7 */ /* 0x0087e200081004ff */
[----:B--2---:R-:W-:-:S02]  /*36f0*/  LOP3.LUT P3, RZ, R6, 0x1, RZ, 0xc0, !PT ;  /* 0x0000000106ff7812 */ /* 0x004fc4000786c0ff */
[----:B------:R-:W-:-:S04]  /*3700*/  SEL R4, RZ, 0x1, P1 ;  /* 0x00000001ff047807 */ /* 0x000fc80000800000 */
[----:B------:R-:W-:Y:S02]  /*3710*/  LOP3.LUT R10, R10, R4, RZ, 0x3c, !PT ;  /* 0x000000040a0a7212 */ /* 0x000fe400078e3cff */
[----:B---3--:R-:W-:-:S04]  /*3720*/  SEL R2, RZ, 0x1, P0 ;  /* 0x00000001ff027807 */ /* 0x008fc80000000000 */
[----:B------:R-:W-:Y:S01]  /*3730*/  LOP3.LUT R9, R9, R2, RZ, 0x3c, !PT ;  /* 0x0000000209097212 */ /* 0x000fe200078e3cff */
[----:B------:R-:W-:Y:S06]  /*3740*/  @P3 BRA `(.L_x_61) ;  /* 0xfffffffc002c3947 */ /* 0x000fec000383ffff */
[----:B------:R-:W-:Y:S01]  /*3750*/  ULEA UR4, UR5, UR6, 0x3 ;  /* 0x0000000605047291 */ /* 0x000fe2000f8e18ff */
[----:B------:R-:W-:-:S08]  /*3760*/  SHF.L.U32 R2, R12, 0x1f, RZ ;  /* 0x0000001f0c027819 */ /* 0x000fd000000006ff */
[----:B------:R-:W2:Y:S02]  /*3770*/  SYNCS.PHASECHK.TRANS64 P0, [UR4+0x130], R2 ;  /* 0x00013002ff0075a7 */ /* 0x000ea40008001004 */
[----:B--2---:R-:W-:Y:S05]  /*3780*/  @P0 BRA `(.L_x_62) ;  /* 0x0000000000080947 */ /* 0x004fea0003800000 */
[----:B------:R-:W2:Y:S02]  /*3790*/  SYNCS.PHASECHK.TRANS64.TRYWAIT P0, [UR4+0x130], R2 ;  /* 0x00013002ff0075a7 */ /* 0x000ea40008001104 */
[----:B--2---:R-:W-:Y:S05]  /*37a0*/  @!P0 BRA `(.L_x_63) ;  /* 0x0000006400308947 */ /* 0x004fea0003800000 */
.L_x_62:
[----:B------:R-:W-:-:S04]  /*37b0*/  UIADD3 UR7, UPT, UPT, UR5, 0x1, URZ ;  /* 0x0000000105077890 */ /* 0x000fc8000fffe0ff */
[----:B------:R-:W-:-:S04]  /*37c0*/  UISETP.NE.AND UP0, UPT, UR7, 0x2, UPT ;  /* 0x000000020700788c */ /* 0x000fc8000bf05270 */
[----:B------:R-:W-:Y:S02]  /*37d0*/  USEL UR8, URZ, 0x1, UP0 ;  /* 0x00000001ff087887 */ /* 0x000fe40008000000 */
[----:B------:R-:W-:-:S04]  /*37e0*/  USEL UR7, UR7, URZ, UP0 ;  /* 0x000000ff07077287 */ /* 0x000fc80008000000 */
[----:B------:R-:W-:Y:S01]  /*37f0*/  ULEA UR7, UR7, UR6, 0x3 ;  /* 0x0000000607077291 */ /* 0x000fe2000f8e18ff */
[----:B--2---:R-:W-:-:S04]  /*3800*/  LOP3.LUT R2, R12, UR8, RZ, 0x3c, !PT ;  /* 0x000000080c027c12 */ /* 0x004fc8000f8e3cff */
[----:B------:R-:W-:-:S04]  /*3810*/  SHF.L.U32 R0, R2, 0x1f, RZ ;  /* 0x0000001f02007819 */ /* 0x000fc800000006ff */
[----:B------:R-:W2:Y:S02]  /*3820*/  SYNCS.PHASECHK.TRANS64 P0, [UR7+0x130], R0 ;  /* 0x00013000ff0075a7 */ /* 0x000ea40008001007 */
[----:B-12---:R-:W-:Y:S05]  /*3830*/  @P0 EXIT ;  /* 0x000000000000094d */ /* 0x006fea0003800000 */
[----:B------:R-:W-:Y:S02]  /*3840*/  SHF.L.U32 R2, R2, 0x1f, RZ ;  /* 0x0000001f02027819 */ /* 0x000fe400000006ff */
[----:B------:R-:W-:-:S07]  /*3850*/  MOV R0, UR7 ;  /* 0x0000000700007c02 */ /* 0x000fce0008000f00 */
.L_x_64:
[----:B-1----:R1:W2:Y:S02]  /*3860*/  SYNCS.PHASECHK.TRANS64.TRYWAIT P0, [R0+URZ+0x130], R2 ;  /* 0x00013002000075a7 */ /* 0x0022a400080011ff */
[----:B--2---:R-:W-:Y:S05]  /*3870*/  @!P0 NANOSLEEP.SYNCS 0x989680 ;  /* 0x009896800000895d */ /* 0x004fea0003900000 */
[----:B------:R-:W2:Y:S02]  /*3880*/  @!P0 SYNCS.PHASECHK.TRANS64 P0, [R0+URZ+0x130], R2 ;  /* 0x00013002000085a7 */ /* 0x000ea400080010ff */
[----:B--2---:R-:W-:Y:S05]  /*3890*/  @P0 EXIT ;  /* 0x000000000000094d */ /* 0x004fea0003800000 */
[----:B------:R-:W-:Y:S05]  /*38a0*/  BRA `(.L_x_64) ;  /* 0xfffffffc00ec7947 */ /* 0x000fea000383ffff */
.L_x_57:
[----:B------:R-:W-:Y:S05]  /*38b0*/  BRA.U UP6, `(.L_x_65) ;  /* 0x0000001106d47547 */ /* 0x000fea000b800000 */
[----:B------:R-:W-:Y:S01]  /*38c0*/  UMOV UR4, 0x40 ;  /* 0x0000004000047882 */ /* 0x000fe20000000000 */
[----:B------:R-:W-:Y:S01]  /*38d0*/  NOP ;  /* 0x0000000000007918 */ /* 0x000fe20000000000 */
[----:B------:R-:W-:Y:S01]  /*38e0*/  ULEA UR5, UR47, UR4, 0x18 ;  /* 0x000000042f057291 */ /* 0x000fe2000f8ec0ff */
[----:B------:R-:W-:Y:S02]  /*38f0*/  UMOV UR6, 0x400 ;  /* 0x0000040000067882 */ /* 0x000fe40000000000 */
[----:B------:R-:W-:-:S06]  /*3900*/  ULEA UR6, UR47, UR6, 0x18 ;  /* 0x000000062f067291 */ /* 0x000fcc000f8ec0ff */
[----:B------:R-:W2:Y:S02]  /*3910*/  LDS.U8 R0, [UR5+0x1c] ;  /* 0x00001c05ff007984 */ /* 0x000ea40008000000 */
[----:B--2---:R-:W-:-:S13]  /*3920*/  ISETP.NE.AND P0, PT, R0, RZ, PT ;  /* 0x000000ff0000720c */ /* 0x004fda0003f05270 */
[----:B------:R-:W-:Y:S05]  /*3930*/  @P0 BRA `(.L_x_66) ;  /* 0x0000000400080947 */ /* 0x000fea0003800000 */
[----:B------:R-:W-:Y:S02]  /*3940*/  UISETP.NE.U32.AND UP1, UPT, UR46, 0x1, UPT ;  /* 0x000000012e00788c */ /* 0x000fe4000bf25070 */
[----:B------:R-:W-:-:S07]  /*3950*/  UIADD3 UR7, UPT, UPT, UR5, 0x8, URZ ;  /* 0x0000000805077890 */ /* 0x000fce000fffe0ff */
[----:B------:R-:W-:Y:S05]  /*3960*/  BRA.U !UP1, `(.L_x_67) ;  /* 0x00000001099c7547 */ /* 0x000fea000b800000 */
[----:B------:R-:W-:Y:S01]  /*3970*/  ELECT P0, URZ, PT ;  /* 0x0000000000ff782f */ /* 0x000fe20003800000 */
[----:B------:R-:W-:-:S12]  /*3980*/  BSSY B0, `(.L_x_67) ;  /* 0x0000025000007945 */ /* 0x000fd80003800000 */
[----:B------:R-:W-:Y:S05]  /*3990*/  @!P0 BRA `(.L_x_68) ;  /* 0x00000000008c8947 */ /* 0x000fea0003800000 */
[----:B------:R-:W-:-:S05]  /*39a0*/  UMOV UR4, 0x10 ;  /* 0x0000001000047882 */ /* 0x000fca0000000000 */
[----:B------:R-:W-:Y:S04]  /*39b0*/  DEPBAR.LE SB2, 0x36 ;  /* 0x0000ad800000791a */ /* 0x000fe80000000000 */
[----:B------:R-:W2:Y:S02]  /*39c0*/  UTCATOMSWS.2CTA.FIND_AND_SET.ALIGN UP0, UR4, UR4 ;  /* 0x00000004000475e3 */ /* 0x000ea40008200800 */
[----:B--2---:R-:W-:Y:S01]  /*39d0*/  MOV R10, UR4 ;  /* 0x00000004000a7c02 */ /* 0x004fe20008000f00 */
[----:B------:R-:W-:Y:S06]  /*39e0*/  BRA.U UP0, `(.L_x_69) ;  /* 0x0000000100187547 */ /* 0x000fec000b800000 */
.L_x_70:
[----:B------:R-:W-:Y:S05]  /*39f0*/  NANOSLEEP 0x64 ;  /* 0x000000640000795d */ /* 0x000fea0003800000 */
[----:B------:R-:W-:-:S05]  /*3a00*/  UMOV UR4, 0x10 ;  /* 0x0000001000047882 */ /* 0x000fca0000000000 */
[----:B------:R-:W-:Y:S04]  /*3a10*/  DEPBAR.LE SB2, 0x36 ;  /* 0x0000ad800000791a */ /* 0x000fe80000000000 */
[----:B------:R-:W2:Y:S02]  /*3a20*/  UTCATOMSWS.2CTA.FIND_AND_SET.ALIGN UP0, UR4, UR4 ;  /* 0x00000004000475e3 */ /* 0x000ea40008200800 */
[----:B--2---:R-:W-:Y:S01]  /*3a30*/  MOV R10, UR4 ;  /* 0x00000004000a7c02 */ /* 0x004fe20008000f00 */
[----:B------:R-:W-:Y:S05]  /*3a40*/  BRA.U !UP0, `(.L_x_70) ;  /* 0xfffffffd08e87547 */ /* 0x000fea000b83ffff */
.L_x_69:
[----:B------:R-:W2:Y:S01]  /*3a50*/  LDS R6, [UR5+0x10] ;  /* 0x00001005ff067984 */ /* 0x000ea20008000800 */
[----:B------:R-:W-:Y:S01]  /*3a60*/  IMAD.U32 R0, RZ, RZ, UR6 ;  /* 0x00000006ff007e24 */ /* 0x000fe2000f8e00ff */
[----:B------:R-:W-:-:S03]  /*3a70*/  MOV R4, UR48 ;  /* 0x0000003000047c02 */ /* 0x000fc60008000f00 */
[----:B------:R-:W-:Y:S01]  /*3a80*/  VIADD R0, R0, 0x1d0 ;  /* 0x000001d000007836 */ /* 0x000fe20000000000 */
[----:B--2---:R-:W-:-:S04]  /*3a90*/  SHF.L.U32 R6, R6, 0x1f, RZ ;  /* 0x0000001f06067819 */ /* 0x004fc800000006ff */
[----:B------:R-:W2:Y:S02]  /*3aa0*/  SYNCS.PHASECHK.TRANS64.TRYWAIT P0, [UR5+0x8], R6 ;  /* 0x00000806ff0075a7 */ /* 0x000ea40008001105 */
[----:B--2---:R-:W-:Y:S05]  /*3ab0*/  @P0 BRA `(.L_x_71) ;  /* 0x0000000000080947 */ /* 0x004fea0003800000 */
[----:B------:R-:W2:Y:S02]  /*3ac0*/  SYNCS.PHASECHK.TRANS64.TRYWAIT P0, [UR5+0x8], R6 ;  /* 0x00000806ff0075a7 */ /* 0x000ea40008001105 */
[----:B--2---:R-:W-:Y:S05]  /*3ad0*/  @!P0 BRA `(.L_x_72) ;  /* 0x00000060007c8947 */ /* 0x004fea0003800000 */
.L_x_71:
[----:B------:R-:W-:Y:S01]  /*3ae0*/  PRMT R4, R4, 0x654, R0 ;  /* 0x0000065404047816 */ /* 0x000fe20000000000 */
[----:B------:R-:W-:Y:S01]  /*3af0*/  HFMA2 R0, -RZ, RZ, 0, 5.9604644775390625e-08 ;  /* 0x00000001ff007431 */ /* 0x000fe200000001ff */
[----:B------:R-:W-:Y:S01]  /*3b00*/  UPRMT UR4, UR48, 0x654, UR7 ;  /* 0x0000065430047896 */ /* 0x000fe20008000007 */
[----:B------:R-:W-:Y:S02]  /*3b10*/  IMAD.MOV.U32 R8, RZ, RZ, 0xffff ;  /* 0x0000ffffff087424 */ /* 0x000fe400078e00ff */
[----:B--2---:R-:W-:Y:S02]  /*3b20*/  IMAD.MOV.U32 R6, RZ, RZ, 0x4 ;  /* 0x00000004ff067424 */ /* 0x004fe400078e00ff */
[----:B------:R-:W-:Y:S01]  /*3b30*/  IMAD.SHL.U32 R9, R10, 0x20, RZ ;  /* 0x000000200a097824 */ /* 0x000fe200078e00ff */
[----:B------:R-:W-:Y:S02]  /*3b40*/  MOV R5, UR4 ;  /* 0x0000000400057c02 */ /* 0x000fe40008000f00 */
[-C--:B------:R-:W-:Y:S01]  /*3b50*/  SHF.L.U32 R8, R8, R10.reuse, RZ ;  /* 0x0000000a08087219 */ /* 0x080fe200000006ff */
[----:B------:R2:W-:Y:S01]  /*3b60*/  SYNCS.ARRIVE.TRANS64.RED RZ, [UR4], R6 ;  /* 0x00000006ffff79a7 */ /* 0x0005e20008000404 */
[----:B------:R-:W-:Y:S01]  /*3b70*/  SHF.L.U32 R7, R0, R10, RZ ;  /* 0x0000000a00077219 */ /* 0x000fe200000006ff */
[----:B------:R2:W-:Y:S04]  /*3b80*/  STS [UR6+0x1d0], R9 ;  /* 0x0001d009ff007988 */ /* 0x0005e80008000806 */
[----:B------:R2:W-:Y:S04]  /*3b90*/  STAS [R4.64], R10 ;  /* 0x0000000a04007dbd */ /* 0x0005e8000c0008ff */
[----:B------:R2:W-:Y:S04]  /*3ba0*/  ATOMS.OR RZ, [UR5+0x14], R8 ;  /* 0x00001408ffff798c */ /* 0x0005e8000b000005 */
[----:B------:R2:W-:Y:S04]  /*3bb0*/  ATOMS.OR RZ, [UR5+0x18], R7 ;  /* 0x00001807ffff798c */ /* 0x0005e8000b000005 */
[----:B------:R2:W-:Y:S02]  /*3bc0*/  ATOMS.XOR RZ, [UR5+0x10], R0 ;  /* 0x00001000ffff798c */ /* 0x0005e4000b800005 */
.L_x_68:
[----:B-1----:R-:W-:Y:S05]  /*3bd0*/  BSYNC B0 ;  /* 0x0000000000007941 */ /* 0x002fea0003800000 */
.L_x_67:
[----:B------:R-:W-:Y:S05]  /*3be0*/  BRA.U UP1, `(.L_x_73) ;  /* 0x00000001016c7547 */ /* 0x000fea000b800000 */
[----:B------:R-:W-:-:S03]  /*3bf0*/  UMOV UR4, 0xffffffff ;  /* 0xffffffff00047882 */ /* 0x000fc60000000000 */
[----:B------:R-:W-:Y:S05]  /*3c00*/  BRA.DIV UR4, `(.L_x_74) ;  /* 0x0000006204487947 */ /* 0x000fea000b800000 */
[----:B------:R-:W-:-:S13]  /*3c10*/  ELECT P6, URZ, PT ;  /* 0x0000000000ff782f */ /* 0x000fda00038c0000 */
.L_x_194:
[----:B------:R-:W-:Y:S05]  /*3c20*/  @!P6 BRA `(.L_x_73) ;  /* 0x00000000005ce947 */ /* 0x000fea0003800000 */
[----:B--2---:R-:W2:Y:S02]  /*3c30*/  LDS R4, [UR5+0x10] ;  /* 0x00001005ff047984 */ /* 0x004ea40008000800 */
[----:B--2---:R-:W-:-:S04]  /*3c40*/  SHF.L.U32 R4, R4, 0x1f, RZ ;  /* 0x0000001f04047819 */ /* 0x004fc800000006ff */
[----:B------:R-:W2:Y:S02]  /*3c50*/  SYNCS.PHASECHK.TRANS64.TRYWAIT P0, [UR5+0x8], R4 ;  /* 0x00000804ff0075a7 */ /* 0x000ea40008001105 */
[----:B--2---:R-:W-:Y:S05]  /*3c60*/  @P0 BRA `(.L_x_75) ;  /* 0x0000000000080947 */ /* 0x004fea0003800000 */
[----:B------:R-:W2:Y:S02]  /*3c70*/  SYNCS.PHASECHK.TRANS64.TRYWAIT P0, [UR5+0x8], R4 ;  /* 0x00000804ff0075a7 */ /* 0x000ea40008001105 */
[----:B--2---:R-:W-:Y:S05]  /*3c80*/  @!P0 BRA `(.L_x_76) ;  /* 0x0000006000488947 */ /* 0x004fea0003800000 */
.L_x_75:
[----:B------:R-:W3:Y:S01]  /*3c90*/  LDS R6, [UR6+0x1d0] ;  /* 0x0001d006ff067984 */ /* 0x000ee20008000800 */
[----:B--2---:R-:W-:Y:S02]  /*3ca0*/  HFMA2 R0, -RZ, RZ, 0, 5.9604644775390625e-08 ;  /* 0x00000001ff007431 */ /* 0x004fe400000001ff */
[----:B------:R-:W-:Y:S01]  /*3cb0*/  IMAD.MOV.U32 R4, RZ, RZ, 0xffff ;  /* 0x0000ffffff047424 */ /* 0x000fe200078e00ff */
[----:B------:R-:W-:Y:S01]  /*3cc0*/  UPRMT UR4, UR48, 0x654, UR7 ;  /* 0x0000065430047896 */ /* 0x000fe20008000007 */
[----:B---3--:R-:W-:-:S03]  /*3cd0*/  IMAD.SHL.U32 R5, R6, 0x20, RZ ;  /* 0x0000002006057824 */ /* 0x008fc600078e00ff */
[-C--:B------:R-:W-:Y:S02]  /*3ce0*/  SHF.L.U32 R4, R4, R6.reuse, RZ ;  /* 0x0000000604047219 */ /* 0x080fe400000006ff */
[----:B------:R-:W-:Y:S01]  /*3cf0*/  SHF.L.U32 R6, R0, R6, RZ ;  /* 0x0000000600067219 */ /* 0x000fe200000006ff */
[----:B------:R3:W-:Y:S04]  /*3d00*/  STS [UR6+0x1d0], R5 ;  /* 0x0001d005ff007988 */ /* 0x0007e80008000806 */
[----:B------:R3:W-:Y:S04]  /*3d10*/  ATOMS.OR RZ, [UR5+0x14], R4 ;  /* 0x00001404ffff798c */ /* 0x0007e8000b000005 */
[----:B------:R3:W-:Y:S01]  /*3d20*/  ATOMS.OR RZ, [UR5+0x18], R6 ;  /* 0x00001806ffff798c */ /* 0x0007e2000b000005 */
[----:B------:R-:W-:Y:S03]  /*3d30*/  SYNCS.ARRIVE.TRANS64.RED.A1T0 RZ, [UR4], RZ ;  /* 0x000000ffffff79a7 */ /* 0x000fe60008100404 */
[----:B------:R3:W-:Y:S01]  /*3d40*/  ATOMS.XOR RZ, [UR5+0x10], R0 ;  /* 0x00001000ffff798c */ /* 0x0007e2000b800005 */
[----:B------:R-:W-:Y:S05]  /*3d50*/  BRA `(.L_x_73) ;  /* 0x0000000000107947 */ /* 0x000fea0003800000 */
.L_x_66:
[----:B------:R-:W-:Y:S02]  /*3d60*/  MOV R0, 0xffffffff ;  /* 0xffffffff00007802 */ /* 0x000fe40000000f00 */
[----:B------:R-:W-:-:S03]  /*3d70*/  MOV R4, 0x3da0 ;  /* 0x00003da000047802 */ /* 0x000fc60000000f00 */
[----:B------:R2:W-:Y:S04]  /*3d80*/  STS [UR6+0x1d0], R0 ;  /* 0x0001d000ff007988 */ /* 0x0005e80008000806 */
[----:B-12--5:R-:W-:Y:S05]  /*3d90*/  CALL.REL.NOINC `($__internal_1_$__cuda_sm10x_tcgen05_guardrail_trap_phase_invalid_during_alloc) ;  /* 0x00000068001c7944 */ /* 0x026fea0003c00000 */
.L_x_73:
[----:B------:R-:W-:Y:S05]  /*3da0*/  WARPSYNC.ALL ;  /* 0x0000000000007948 */ /* 0x000fea0003800000 */
[----:B------:R-:W4:Y:S01]  /*3db0*/  S2UR UR4, SR_CgaCtaId ;  /* 0x00000000000479c3 */ /* 0x000f220000008800 */
[----:B------:R-:W-:Y:S01]  /*3dc0*/  UMOV UR26, 0x400 ;  /* 0x00000400001a7882 */ /* 0x000fe20000000000 */
[----:B------:R-:W-:-:S06]  /*3dd0*/  NOP ;  /* 0x0000000000007918 */ /* 0x000fcc0000000000 */
[----:B------:R-:W-:Y:S06]  /*3de0*/  BAR.ARV 0x6, 0xa0 ;  /* 0x0182800000007b1d */ /* 0x000fec0000002000 */
[----:B------:R-:W1:Y:S01]  /*3df0*/  LDCU UR6, c[0x0][0x38c] ;  /* 0x00007180ff0677ac */ /* 0x000e620008000800 */
[----:B------:R-:W-:Y:S01]  /*3e00*/  LOP3.LUT R3, R3, 0xffff, RZ, 0xc0, !PT ;  /* 0x0000ffff03037812 */ /* 0x000fe200078ec0ff */
[----:B--2---:R-:W-:Y:S01]  /*3e10*/  IMAD.MOV.U32 R9, RZ, RZ, 0x1 ;  /* 0x00000001ff097424 */ /* 0x004fe200078e00ff */
[----:B------:R-:W-:Y:S01]  /*3e20*/  LOP3.LUT R2, R2, 0xffff, RZ, 0xc0, !PT ;  /* 0x0000ffff02027812 */ /* 0x000fe200078ec0ff */
[----:B------:R-:W-:Y:S01]  /*3e30*/  IMAD.MOV.U32 R8, RZ, RZ, RZ ;  /* 0x000000ffff087224 */ /* 0x000fe200078e00ff */
[----:B------:R-:W-:Y:S01]  /*3e40*/  R2UR UR28, R3 ;  /* 0x00000000031c72ca */ /* 0x000fe200000e0000 */
[----:B------:R-:W-:Y:S01]  /*3e50*/  UMOV UR32, URZ ;  /* 0x000000ff00207c82 */ /* 0x000fe20008000000 */
[----:B------:R-:W-:-:S02]  /*3e60*/  R2UR UR42, R2 ;  /* 0x00000000022a72ca */ /* 0x000fc400000e0000 */
[----:B------:R-:W-:Y:S01]  /*3e70*/  CS2R R2, SRZ ;  /* 0x0000000000027805 */ /* 0x000fe2000001ff00 */
[----:B------:R-:W-:Y:S01]  /*3e80*/  UMOV UR23, URZ ;  /* 0x000000ff00177c82 */ /* 0x000fe20008000000 */
[----:B----4-:R-:W-:Y:S01]  /*3e90*/  ULEA UR26, UR4, UR26, 0x18 ;  /* 0x0000001a041a7291 */ /* 0x010fe2000f8ec0ff */
[----:B------:R-:W-:Y:S01]  /*3ea0*/  UMOV UR22, URZ ;  /* 0x000000ff00167c82 */ /* 0x000fe20008000000 */
[----:B------:R-:W-:Y:S02]  /*3eb0*/  UISETP.NE.AND UP3, UPT, UR46, URZ, UPT ;  /* 0x000000ff2e00728c */ /* 0x000fe4000bf65270 */
[----:B------:R-:W-:Y:S02]  /*3ec0*/  UIADD3 UR4, UPT, UPT, UR26, 0x4300, URZ ;  /* 0x000043001a047890 */ /* 0x000fe4000fffe0ff */
[----:B------:R-:W-:-:S03]  /*3ed0*/  UIADD3 UR5, UPT, UPT, UR26, 0x1e300, URZ ;  /* 0x0001e3001a057890 */ /* 0x000fc6000fffe0ff */
[----:B---3--:R-:W2:Y:S01]  /*3ee0*/  LDS R0, [UR26+0x1d0] ;  /* 0x0001d01aff007984 */ /* 0x008ea20008000800 */
[----:B-1----:R-:W-:Y:S02]  /*3ef0*/  UIADD3 UR6, UPT, UPT, UR6, 0x3f, URZ ;  /* 0x0000003f06067890 */ /* 0x002fe4000fffe0ff */
[----:B------:R-:W-:Y:S02]  /*3f00*/  USHF.R.U32.HI UR30, URZ, 0x4, UR4 ;  /* 0x00000004ff1e7899 */ /* 0x000fe40008011604 */
[----:B------:R-:W-:Y:S02]  /*3f10*/  USHF.R.S32.HI UR33, URZ, 0x1f, UR6 ;  /* 0x0000001fff217899 */ /* 0x000fe40008011406 */
[----:B------:R-:W-:Y:S02]  /*3f20*/  USHF.R.U32.HI UR4, URZ, 0x4, UR5 ;  /* 0x00000004ff047899 */ /* 0x000fe40008011605 */
[----:B------:R-:W-:Y:S02]  /*3f30*/  ULEA.HI UR33, UR33, UR6, URZ, 0x6 ;  /* 0x0000000621217291 */ /* 0x000fe4000f8f30ff */
[----:B------:R-:W-:-:S02]  /*3f40*/  ULOP3.LUT UR4, UR4, 0x3fff, URZ, 0xc0, !UPT ;  /* 0x00003fff04047892 */ /* 0x000fc4000f8ec0ff */
[----:B------:R-:W-:Y:S01]  /*3f50*/  USHF.R.S32.HI UR33, URZ, 0x6, UR33 ;  /* 0x00000006ff217899 */ /* 0x000fe20008011421 */
[----:B------:R-:W-:Y:S01]  /*3f60*/  UMOV UR40, 0x0 ;  /* 0x0000000000287882 */ /* 0x000fe20000000000 */
[----:B------:R-:W-:Y:S02]  /*3f70*/  UMOV UR41, 0x8208010 ;  /* 0x0820801000297882 */ /* 0x000fe40000000000 */
[----:B------:R-:W-:Y:S02]  /*3f80*/  UISETP.LT.AND UP0, UPT, UR33, 0x1, UPT ;  /* 0x000000012100788c */ /* 0x000fe4000bf01270 */
[----:B------:R-:W-:Y:S02]  /*3f90*/  ULOP3.LUT UR30, UR30, 0x3fff, URZ, 0xc0, !UPT ;  /* 0x00003fff1e1e7892 */ /* 0x000fe4000f8ec0ff */
[----:B------:R-:W-:Y:S02]  /*3fa0*/  ULOP3.LUT UR29, UR4, 0x10000, URZ, 0xfc, !UPT ;  /* 0x00010000041d7892 */ /* 0x000fe4000f8efcff */
[----:B------:R-:W-:Y:S01]  /*3fb0*/  USEL UR43, UR33, 0x1, !UP0 ;  /* 0x00000001212b7887 */ /* 0x000fe2000c000000 */
[----:B------:R-:W-:Y:S01]  /*3fc0*/  UMOV UR38, 0x0 ;  /* 0x0000000000267882 */ /* 0x000fe20000000000 */
[----:B------:R-:W-:Y:S01]  /*3fd0*/  UMOV UR39, 0x8208010 ;  /* 0x0820801000277882 */ /* 0x000fe20000000000 */
[----:B------:R-:W-:Y:S01]  /*3fe0*/  UMOV UR36, 0x0 ;  /* 0x0000000000247882 */ /* 0x000fe20000000000 */
[----:B------:R-:W-:Y:S01]  /*3ff0*/  UMOV UR37, 0x8208010 ;  /* 0x0820801000257882 */ /* 0x000fe20000000000 */
[----:B------:R-:W-:Y:S01]  /*4000*/  UMOV UR34, 0x0 ;  /* 0x0000000000227882 */ /* 0x000fe20000000000 */
[----:B------:R-:W-:Y:S01]  /*4010*/  UMOV UR35, 0x8208010 ;  /* 0x0820801000237882 */ /* 0x000fe20000000000 */
[----:B--2---:R-:W-:-:S15]  /*4020*/  R2UR UR44, R0 ;  /* 0x00000000002c72ca */ /* 0x004fde00000e0000 */
.L_x_84:
[C---:B------:R-:W-:Y:S02]  /*4030*/  LEA R0, R8.reuse, UR26, 0x3 ;  /* 0x0000001a08007c11 */ /* 0x040fe4000f8e18ff */
[----:B------:R-:W-:Y:S02]  /*4040*/  SHF.L.U32 R4, R3, 0x1f, RZ ;  /* 0x0000001f03047819 */ /* 0x000fe400000006ff */
[----:B------:R-:W-:Y:S02]  /*4050*/  LEA R5, R8, UR26, 0x4 ;  /* 0x0000001a08057c11 */ /* 0x000fe4000f8e20ff */
[----:B------:R-:W1:Y:S02]  /*4060*/  SYNCS.PHASECHK.TRANS64.TRYWAIT P0, [R0+URZ+0x120], R4 ;  /* 0x00012004000075a7 */ /* 0x000e6400080011ff */
[----:B-1-3--:R-:W-:Y:S05]  /*4070*/  @!P0 BRA `(.L_x_77) ;  /* 0x0000005c00648947 */ /* 0x00afea0003800000 */
.L_x_195:
[----:B-1----:R-:W1:Y:S01]  /*4080*/  LDS.128 R4, [R5+0x1b0] ;  /* 0x0001b00005047984 */ /* 0x002e620000000c00 */
[----:B------:R-:W-:Y:S02]  /*4090*/  VIADD R0, R0, 0x130 ;  /* 0x0000013000007836 */ /* 0x000fe40000000000 */
[----:B------:R-:W-:Y:S01]  /*40a0*/  VIADD R8, R8, 0x1 ;  /* 0x0000000108087836 */ /* 0x000fe20000000000 */
[----:B------:R-:W-:Y:S01]  /*40b0*/  @!PT LDS RZ, [RZ] ;  /* 0x00000000fffff984 */ /* 0x000fe20000000800 */
[----:B------:R-:W-:Y:S01]  /*40c0*/  @!PT LDS RZ, [RZ] ;  /* 0x00000000fffff984 */ /* 0x000fe20000000800 */
[----:B------:R-:W-:Y:S01]  /*40d0*/  @!PT LDS RZ, [RZ] ;  /* 0x00000000fffff984 */ /* 0x000fe20000000800 */
[----:B------:R-:W-:Y:S01]  /*40e0*/  @!PT LDS RZ, [RZ] ;  /* 0x00000000fffff984 */ /* 0x000fe20000000800 */
[----:B------:R2:W-:Y:S06]  /*40f0*/  MEMBAR.ALL.CTA ;  /* 0x0000000000007992 */ /* 0x0005ec0000008000 */
[----:B--2---:R-:W2:Y:S01]  /*4100*/  FENCE.VIEW.ASYNC.S ;  /* 0x00000000000073c6 */ /* 0x004ea20000000000 */
[----:B------:R-:W-:-:S04]  /*4110*/  PRMT R0, RZ, 0x654, R0 ;  /* 0x00000654ff007816 */ /* 0x000fc80000000000 */
[----:B--2---:R2:W-:Y:S01]  /*4120*/  SYNCS.ARRIVE.TRANS64.RED.A1T0 RZ, [R0+URZ], RZ ;  /* 0x000000ff00ff79a7 */ /* 0x0045e200081004ff */
[----:B-1----:R-:W-:Y:S01]  /*4130*/  LOP3.LUT P1, RZ, R6, 0x1, RZ, 0xc0, !PT ;  /* 0x0000000106ff7812 */ /* 0x002fe2000782c0ff */
[----:B--2---:R-:W-:-:S12]  /*4140*/  BRA.U UP3, `(.L_x_78) ;  /* 0x0000000503087547 */ /* 0x004fd8000b800000 */
[----:B------:R-:W1:Y:S01]  /*4150*/  LDCU UR4, c[0x0][0x38c] ;  /* 0x00007180ff0477ac */ /* 0x000e620008000800 */
[----:B------:R-:W-:Y:S02]  /*4160*/  PLOP3.LUT P2, PT, PT, PT, PT, 0x80, 0x8 ;  /* 0x000000000008781c */ /* 0x000fe40003f4f070 */
[----:B------:R-:W-:Y:S01]  /*4170*/  SHF.L.U32 R4, R9, 0x1f, RZ ;  /* 0x0000001f09047819 */ /* 0x000fe200000006ff */
[----:B------:R-:W-:Y:S02]  /*4180*/  ULEA UR31, UR32, UR26, 0x3 ;  /* 0x0000001a201f7291 */ /* 0x000fe4000f8e18ff */
[----:B------:R-:W-:Y:S02]  /*4190*/  ULEA UR11, UR32, UR44, 0x6 ;  /* 0x0000002c200b7291 */ /* 0x000fe4000f8e30ff */
[----:B-1----:R-:W-:-:S06]  /*41a0*/  UISETP.GE.AND UP0, UPT, UR4, 0x1, UPT ;  /* 0x000000010400788c */ /* 0x002fcc000bf06270 */
[----:B------:R-:W-:-:S05]  /*41b0*/  PLOP3.LUT P0, PT, PT, PT, UP0, 0x80, 0x8 ;  /* 0x000000000008781c */ /* 0x000fca0003f0f008 */
[----:B------:R-:W-:-:S08]  /*41c0*/  @UP0 ULEA UR4, UR23, UR26, 0x3 ;  /* 0x0000001a17040291 */ /* 0x000fd0000f8e18ff */
[----:B------:R-:W-:-:S04]  /*41d0*/  @P0 SHF.L.U32 R0, R2, 0x1f, RZ ;  /* 0x0000001f02000819 */ /* 0x000fc800000006ff */
[----:B------:R1:W2:Y:S01]  /*41e0*/  @P0 SYNCS.PHASECHK.TRANS64.TRYWAIT P2, [UR4], R0 ;  /* 0x00000000ff0005a7 */ /* 0x0002a20008041104 */
[----:B------:R-:W3:Y:S02]  /*41f0*/  SYNCS.PHASECHK.TRANS64.TRYWAIT P0, [UR31+0x160], R4 ;  /* 0x00016004ff0075a7 */ /* 0x000ee4000800111f */
[----:B-123--:R-:W-:Y:S05]  /*4200*/  @!P0 BRA `(.L_x_79) ;  /* 0x0000005c00148947 */ /* 0x00efea0003800000 */
.L_x_197:
[----:B------:R-:W-:Y:S01]  /*4210*/  UMOV UR27, UR22 ;  /* 0x00000016001b7c82 */ /* 0x000fe20008000000 */
[----:B------:R-:W-:Y:S05]  /*4220*/  BRA.U !UP0, `(.L_x_80) ;  /* 0x0000000108c07547 */ /* 0x000fea000b800000 */
[----:B------:R-:W-:Y:S02]  /*4230*/  UIADD3 UR27, UPT, UPT, UR43, UR22, URZ ;  /* 0x000000162b1b7290 */ /* 0x000fe4000fffe0ff */
[----:B------:R-:W-:Y:S01]  /*4240*/  UPLOP3.LUT UP2, UPT, UPT, UPT, UPT, 0x40, 0x4 ;  /* 0x000000000004789c */ /* 0x000fe20003f4e870 */
[----:B------:R-:W-:Y:S01]  /*4250*/  UMOV UR24, UR33 ;  /* 0x0000002100187c82 */ /* 0x000fe20008000000 */
[----:B------:R-:W-:-:S09]  /*4260*/  UMOV UR10, UR23 ;  /* 0x00000017000a7c82 */ /* 0x000fd20008000000 */
.L_x_83:
[----:B--2---:R-:W-:Y:S01]  /*4270*/  ULEA UR5, UR10, UR26, 0x3 ;  /* 0x0000001a0a057291 */ /* 0x004fe2000f8e18ff */
[----:B---3--:R-:W-:Y:S11]  /*4280*/  @P2 BRA `(.L_x_81) ;  /* 0x00000000000c2947 */ /* 0x008ff60003800000 */
[----:B-1----:R-:W-:Y:S04]  /*4290*/  SHF.L.U32 R4, R2, 0x1f, RZ ;  /* 0x0000001f02047819 */ /* 0x002fe800000006ff */
[----:B------:R-:W1:Y:S02]  /*42a0*/  SYNCS.PHASECHK.TRANS64.TRYWAIT P0, [UR5], R4 ;  /* 0x00000004ff0075a7 */ /* 0x000e640008001105 */
[----:B-1----:R-:W-:Y:S05]  /*42b0*/  @!P0 BRA `(.L_x_82) ;  /* 0x0000005c00008947 */ /* 0x002fea0003800000 */
.L_x_81:
[----:B------:R-:W-:Y:S01]  /*42c0*/  UISETP.NE.AND UP0, UPT, UR24, 0x1, UPT ;  /* 0x000000011800788c */ /* 0x000fe2000bf05270 */
[----:B------:R-:W-:Y:S01]  /*42d0*/  PLOP3.LUT P2, PT, PT, PT, PT, 0x80, 0x8 ;  /* 0x000000000008781c */ /* 0x000fe20003f4f070 */
[----:B------:R-:W-:Y:S02]  /*42e0*/  UIADD3 UR4, UPT, UPT, UR10, 0x1, URZ ;  /* 0x000000010a047890 */ /* 0x000fe4000fffe0ff */
[----:B------:R-:W-:Y:S02]  /*42f0*/  UIADD3 UR25, UPT, UPT, UR5, 0x68, URZ ;  /* 0x0000006805197890 */ /* 0x000fe4000fffe0ff */
[----:B------:R-:W-:Y:S01]  /*4300*/  UISETP.NE.AND UP1, UPT, UR4, 0xd, UPT ;  /* 0x0000000d0400788c */ /* 0x000fe2000bf25270 */
[----:B------:R-:W-:Y:S01]  /*4310*/  PLOP3.LUT P0, PT, PT, PT, UP0, 0x80, 0x8 ;  /* 0x000000000008781c */ /* 0x000fe20003f0f008 */
[----:B------:R-:W-:Y:S02]  /*4320*/  UIADD3 UR22, UPT, UPT, UR22, 0x1, URZ ;  /* 0x0000000116167890 */ /* 0x000fe4000fffe0ff */
[----:B------:R-:W-:Y:S02]  /*4330*/  USEL UR6, URZ, 0x1, UP1 ;  /* 0x00000001ff067887 */ /* 0x000fe40008800000 */
[----:B------:R-:W-:Y:S02]  /*4340*/  USEL UR23, UR4, URZ, UP1 ;  /* 0x000000ff04177287 */ /* 0x000fe40008800000 */
[----:B------:R-:W-:Y:S02]  /*4350*/  UIADD3 UR24, UPT, UPT, UR24, -0x1, URZ ;  /* 0xffffffff18187890 */ /* 0x000fe4000fffe0ff */
[----:B------:R-:W-:Y:S01]  /*4360*/  @UP0 ULEA UR4, UR23, UR26, 0x3 ;  /* 0x0000001a17040291 */ /* 0x000fe2000f8e18ff */
[----:B------:R-:W-:Y:S01]  /*4370*/  LOP3.LUT R2, R2, UR6, RZ, 0x3c, !PT ;  /* 0x0000000602027c12 */ /* 0x000fe2000f8e3cff */
[----:B------:R-:W-:Y:S02]  /*4380*/  ULEA UR6, UR10, UR30, 0x9 ;  /* 0x0000001e0a067291 */ /* 0x000fe4000f8e48ff */
[----:B------:R-:W-:Y:S01]  /*4390*/  UISETP.NE.AND UP0, UPT, UR22, UR27, UPT ;  /* 0x0000001b1600728c */ /* 0x000fe2000bf05270 */
[----:B-1----:R-:W-:Y:S01]  /*43a0*/  @P0 SHF.L.U32 R0, R2, 0x1f, RZ ;  /* 0x0000001f02000819 */ /* 0x002fe200000006ff */
[----:B------:R-:W-:Y:S02]  /*43b0*/  UIADD3 UR20, UPT, UPT, UR6, 0x80, URZ ;  /* 0x0000008006147890 */ /* 0x000fe4000fffe0ff */
[----:B------:R-:W-:Y:S01]  /*43c0*/  UIADD3 UR16, UPT, UPT, UR6, 0x100, URZ ;  /* 0x0000010006107890 */ /* 0x000fe2000fffe0ff */
[----:B------:R2:W3:Y:S01]  /*43d0*/  @P0 SYNCS.PHASECHK.TRANS64.TRYWAIT P2, [UR4], R0 ;  /* 0x00000000ff0005a7 */ /* 0x0004e20008041104 */
[----:B------:R-:W-:Y:S02]  /*43e0*/  ULEA UR4, UR10, UR29, 0x9 ;  /* 0x0000001d0a047291 */ /* 0x000fe4000f8e48ff */
[----:B------:R-:W-:Y:S02]  /*43f0*/  UIADD3 UR12, UPT, UPT, UR6, 0x180, URZ ;  /* 0x00000180060c7890 */ /* 0x000fe4000fffe0ff */
[----:B------:R-:W-:Y:S02]  /*4400*/  UIADD3 UR18, UPT, UPT, UR4, 0x2, URZ ;  /* 0x0000000204127890 */ /* 0x000fe4000fffe0ff */
[----:B------:R-:W-:Y:S02]  /*4410*/  UIADD3 UR14, UPT, UPT, UR4, 0x4, URZ ;  /* 0x00000004040e7890 */ /* 0x000fe4000fffe0ff */
[----:B------:R-:W-:Y:S01]  /*4420*/  UIADD3 UR8, UPT, UPT, UR4, 0x6, URZ ;  /* 0x0000000604087890 */ /* 0x000fe2000fffe0ff */
[----:B------:R-:W-:Y:S01]  /*4430*/  UMOV UR7, 0x40004040 ;  /* 0x4000404000077882 */ /* 0x000fe20000000000 */
[----:B------:R-:W-:Y:S01]  /*4440*/  UMOV UR5, 0x40004040 ;  /* 0x4000404000057882 */ /* 0x000fe20000000000 */
[----:B------:R-:W-:Y:S01]  /*4450*/  UMOV UR21, 0x40004040 ;  /* 0x4000404000157882 */ /* 0x000fe20000000000 */
[----:B------:R2:W-:Y:S01]  /*4460*/  UTCHMMA.2CTA gdesc[UR6], gdesc[UR4], tmem[UR11], tmem[UR40], idesc[UR41], UP2 ;  /* 0x00ff2804060075ea */ /* 0x0005e2000920000b */
[----:B------:R-:W-:Y:S01]  /*4470*/  UPLOP3.LUT UP2, UPT, UPT, UPT, UPT, 0x80, 0x8 ;  /* 0x000000000008789c */ /* 0x000fe20003f4f070 */
[----:B------:R-:W-:Y:S01]  /*4480*/  UMOV UR19, 0x40004040 ;  /* 0x4000404000137882 */ /* 0x000fe20000000000 */
[----:B------:R-:W-:Y:S01]  /*4490*/  UMOV UR17, 0x40004040 ;  /* 0x4000404000117882 */ /* 0x000fe20000000000 */
[----:B------:R2:W-:Y:S01]  /*44a0*/  UTCHMMA.2CTA gdesc[UR20], gdesc[UR18], tmem[UR11], tmem[UR38], idesc[UR39], UPT ;  /* 0x00ff2612140075ea */ /* 0x0005e2000ba0000b */
[----:B------:R-:W-:Y:S01]  /*44b0*/  UMOV UR15, 0x40004040 ;  /* 0x40004040000f7882 */ /* 0x000fe20000000000 */
[----:B------:R-:W-:Y:S01]  /*44c0*/  UMOV UR13, 0x40004040 ;  /* 0x40004040000d7882 */ /* 0x000fe20000000000 */
[----:B------:R-:W-:Y:S01]  /*44d0*/  UMOV UR9, 0x40004040 ;  /* 0x4000404000097882 */ /* 0x000fe20000000000 */
[----:B------:R2:W-:Y:S01]  /*44e0*/  UTCHMMA.2CTA gdesc[UR16], gdesc[UR14], tmem[UR11], tmem[UR36], idesc[UR37], UPT ;  /* 0x00ff240e100075ea */ /* 0x0005e2000ba0000b */
[----:B------:R2:W-:Y:S01]  /*44f0*/  UTCHMMA.2CTA gdesc[UR12], gdesc[UR8], tmem[UR11], tmem[UR34], idesc[UR35], UPT ;  /* 0x00ff22080c0075ea */ /* 0x0005e2000ba0000b */
[----:B------:R2:W-:Y:S01]  /*4500*/  UTCBAR.2CTA.MULTICAST [UR25], URZ, UR28 ;  /* 0x000000ff190073e9 */ /* 0x0005e2000820081c */
[----:B------:R-:W-:Y:S01]  /*4510*/  UMOV UR10, UR23 ;  /* 0x00000017000a7c82 */ /* 0x000fe20008000000 */
[----:B------:R-:W-:Y:S05]  /*4520*/  BRA.U UP0, `(.L_x_83) ;  /* 0xfffffffd00507547 */ /* 0x000fea000b83ffff */
.L_x_80:
[----:B--2---:R-:W-:Y:S01]  /*4530*/  UIADD3 UR4, UPT, UPT, UR31, 0x140, URZ ;  /* 0x000001401f047890 */ /* 0x004fe2000fffe0ff */
[----:B------:R-:W-:-:S08]  /*4540*/  UMOV UR22, UR27 ;  /* 0x0000001b00167c82 */ /* 0x000fd00008000000 */
[----:B------:R2:W-:Y:S01]  /*4550*/  UTCBAR.2CTA.MULTICAST [UR4], URZ, UR42 ;  /* 0x000000ff040073e9 */ /* 0x0005e2000820082a */
[----:B------:R-:W-:Y:S02]  /*4560*/  NOP ;  /* 0x0000000000007918 */ /* 0x000fe40000000000 */
.L_x_78:
[----:B--2---:R-:W-:Y:S01]  /*4570*/  UIADD3 UR4, UPT, UPT, UR32, 0x1, URZ ;  /* 0x0000000120047890 */ /* 0x004fe2000fffe0ff */
[----:B------:R-:W-:-:S03]  /*4580*/  ISETP.NE.AND P0, PT, R8, 0x2, PT ;  /* 0x000000020800780c */ /* 0x000fc60003f05270 */
[----:B------:R-:W-:Y:S01]  /*4590*/  UISETP.NE.AND UP0, UPT, UR4, 0x4, UPT ;  /* 0x000000040400788c */ /* 0x000fe2000bf05270 */
[----:B-1----:R-:W-:Y:S02]  /*45a0*/  SEL R0, RZ, 0x1, P0 ;  /* 0x00000001ff007807 */ /* 0x002fe40000000000 */
[----:B------:R-:W-:Y:S01]  /*45b0*/  SEL R8, R8, RZ, P0 ;  /* 0x000000ff08087207 */ /* 0x000fe20000000000 */
[----:B------:R-:W-:Y:S01]  /*45c0*/  USEL UR5, URZ, 0x1, UP0 ;  /* 0x00000001ff057887 */ /* 0x000fe20008000000 */
[----:B------:R-:W-:Y:S01]  /*45d0*/  LOP3.LUT R3, R3, R0, RZ, 0x3c, !PT ;  /* 0x0000000003037212 */ /* 0x000fe200078e3cff */
[----:B------:R-:W-:-:S04]  /*45e0*/  USEL UR32, UR4, URZ, UP0 ;  /* 0x000000ff04207287 */ /* 0x000fc80008000000 */
[----:B------:R-:W-:Y:S01]  /*45f0*/  LOP3.LUT R9, R9, UR5, RZ, 0x3c, !PT ;  /* 0x0000000509097c12 */ /* 0x000fe2000f8e3cff */
[----:B------:R-:W-:Y:S07]  /*4600*/  @P1 BRA `(.L_x_84) ;  /* 0xfffffff800881947 */ /* 0x000fee000383ffff */
[----:B------:R-:W1:Y:S01]  /*4610*/  S2UR UR8, SR_CgaCtaId ;  /* 0x00000000000879c3 */ /* 0x000e620000008800 */
[----:B------:R-:W-:Y:S01]  /*4620*/  ELECT P0, URZ, PT ;  /* 0x0000000000ff782f */ /* 0x000fe20003800000 */
[----:B------:R-:W-:Y:S01]  /*4630*/  HFMA2 R0, -RZ, RZ, 0, 5.9604644775390625e-08 ;  /* 0x00000001ff007431 */ /* 0x000fe200000001ff */
[----:B------:R-:W-:-:S05]  /*4640*/  UMOV UR4, 0x40 ;  /* 0x0000004000047882 */ /* 0x000fca0000000000 */
[----:B------:R-:W-:Y:S01]  /*4650*/  UVIRTCOUNT.DEALLOC.SMPOOL 0x80 ;  /* 0x000000800000784c */ /* 0x000fe20000000000 */
[----:B------:R-:W-:Y:S02]  /*4660*/  UISETP.NE.AND UP1, UPT, UR46, URZ, UPT ;  /* 0x000000ff2e00728c */ /* 0x000fe4000bf25270 */
[----:B-1----:R-:W-:-:S09]  /*4670*/  ULEA UR8, UR8, UR4, 0x18 ;  /* 0x0000000408087291 */ /* 0x002fd2000f8ec0ff */
[----:B------:R1:W-:Y:S01]  /*4680*/  @P0 STS.U8 [UR8+0x1c], R0 ;  /* 0x00001c00ff000988 */ /* 0x0003e20008000008 */
[----:B------:R-:W-:Y:S05]  /*4690*/  BRA.U UP1, `(.L_x_85) ;  /* 0x0000000101a07547 */ /* 0x000fea000b800000 */
[----:B------:R-:W-:Y:S01]  /*46a0*/  UIADD3 UR7, UPT, UPT, UR26, 0x160, URZ ;  /* 0x000001601a077890 */ /* 0x000fe2000fffe0ff */
[----:B------:R-:W-:-:S03]  /*46b0*/  SHF.L.U32 R2, R9, 0x1f, RZ ;  /* 0x0000001f09027819 */ /* 0x000fc600000006ff */
[----:B------:R-:W-:-:S09]  /*46c0*/  ULEA UR4, UR32, UR7, 0x3 ;  /* 0x0000000720047291 */ /* 0x000fd2000f8e18ff */
[----:B------:R-:W2:Y:S02]  /*46d0*/  SYNCS.PHASECHK.TRANS64.TRYWAIT P0, [UR4], R2 ;  /* 0x00000002ff0075a7 */ /* 0x000ea40008001104 */
[----:B--2---:R-:W-:Y:S05]  /*46e0*/  @!P0 BRA `(.L_x_86) ;  /* 0x00000058000c8947 */ /* 0x004fea0003800000 */
.L_x_200:
        /* <DEDUP_REMOVED lines=9> */
.L_x_202:
        /* <DEDUP_REMOVED lines=9> */
.L_x_204:
[----:B------:R-:W-:-:S04]  /*4810*/  UIADD3 UR4, UPT, UPT, UR4, 0x1, URZ ;  /* 0x0000000104047890 */ /* 0x000fc8000fffe0ff */
[----:B------:R-:W-:-:S04]  /*4820*/  UISETP.NE.AND UP0, UPT, UR4, 0x4, UPT ;  /* 0x000000040400788c */ /* 0x000fc8000bf05270 */
[----:B------:R-:W-:Y:S02]  /*4830*/  USEL UR5, URZ, 0x1, UP0 ;  /* 0x00000001ff057887 */ /* 0x000fe40008000000 */
[----:B------:R-:W-:-:S04]  /*4840*/  USEL UR4, UR4, URZ, UP0 ;  /* 0x000000ff04047287 */ /* 0x000fc80008000000 */
[----:B------:R-:W-:Y:S01]  /*4850*/  ULEA UR4, UR4, UR7, 0x3 ;  /* 0x0000000704047291 */ /* 0x000fe2000f8e18ff */
[----:B------:R-:W-:-:S04]  /*4860*/  LOP3.LUT R2, R2, UR5, RZ, 0x3c, !PT ;  /* 0x0000000502027c12 */ /* 0x000fc8000f8e3cff */
[----:B------:R-:W-:Y:S01]  /*4870*/  SHF.L.U32 R2, R2, 0x1f, RZ ;  /* 0x0000001f02027819 */ /* 0x000fe200000006ff */
[----:B-1----:R-:W-:-:S04]  /*4880*/  IMAD.U32 R0, RZ, RZ, UR4 ;  /* 0x00000004ff007e24 */ /* 0x002fc8000f8e00ff */
[----:B------:R1:W2:Y:S03]  /*4890*/  SYNCS.PHASECHK.TRANS64.TRYWAIT P0, [R0+URZ], R2 ;  /* 0x00000002000075a7 */ /* 0x0002a600080011ff */
[----:B--2---:R-:W-:Y:S05]  /*48a0*/  @!P0 NANOSLEEP.SYNCS 0x989680 ;  /* 0x009896800000895d */ /* 0x004fea0003900000 */
[----:B------:R-:W2:Y:S02]  /*48b0*/  @!P0 SYNCS.PHASECHK.TRANS64 P0, [R0+URZ], R2 ;  /* 0x00000002000085a7 */ /* 0x000ea400080010ff */
[----:B--2---:R-:W-:Y:S05]  /*48c0*/  @P0 BRA `(.L_x_89) ;  /* 0x0000000000200947 */ /* 0x004fea0003800000 */
.L_x_90:
[----:B--2---:R2:W4:Y:S02]  /*48d0*/  SYNCS.PHASECHK.TRANS64.TRYWAIT P0, [R0+URZ], R2 ;  /* 0x00000002000075a7 */ /* 0x00452400080011ff */
[----:B----4-:R-:W-:Y:S05]  /*48e0*/  @!P0 NANOSLEEP.SYNCS 0x989680 ;  /* 0x009896800000895d */ /* 0x010fea0003900000 */
[----:B------:R-:W4:Y:S02]  /*48f0*/  @!P0 SYNCS.PHASECHK.TRANS64 P0, [R0+URZ], R2 ;  /* 0x00000002000085a7 */ /* 0x000f2400080010ff */
[----:B----4-:R-:W-:Y:S05]  /*4900*/  @!P0 BRA `(.L_x_90) ;  /* 0xfffffffc00f08947 */ /* 0x010fea000383ffff */
[----:B------:R-:W-:Y:S05]  /*4910*/  BRA `(.L_x_89) ;  /* 0x00000000000c7947 */ /* 0x000fea0003800000 */
.L_x_85:
[----:B------:R-:W-:-:S04]  /*4920*/  UIADD3 UR4, UPT, UPT, UR26, 0x1a0, URZ ;  /* 0x000001a01a047890 */ /* 0x000fc8000fffe0ff */
[----:B------:R-:W-:-:S09]  /*4930*/  UPRMT UR4, UR48, 0x654, UR4 ;  /* 0x0000065430047896 */ /* 0x000fd20008000004 */
[----:B------:R-:W-:Y:S03]  /*4940*/  SYNCS.ARRIVE.TRANS64.RED.A1T0 RZ, [UR4], RZ ;  /* 0x000000ffffff79a7 */ /* 0x000fe60008100404 */
.L_x_89:
[----:B-12---:R-:W-:Y:S01]  /*4950*/  SHF.L.U32 R2, RZ, 0x1f, RZ ;  /* 0x0000001fff027819 */ /* 0x006fe200000006ff */
[----:B------:R-:W-:Y:S01]  /*4960*/  UIADD3 UR4, UPT, UPT, UR26, 0x1a0, URZ ;  /* 0x000001a01a047890 */ /* 0x000fe2000fffe0ff */
[----:B------:R-:W-:Y:S02]  /*4970*/  PLOP3.LUT P0, PT, PT, PT, UP1, 0x80, 0x8 ;  /* 0x000000000008781c */ /* 0x000fe40003f0f018 */
[----:B------:R-:W1:Y:S02]  /*4980*/  SYNCS.PHASECHK.TRANS64.TRYWAIT P1, [UR26+0x1a0], R2 ;  /* 0x0001a002ff0075a7 */ /* 0x000e64000802111a */
[----:B-1----:R-:W-:Y:S09]  /*4990*/  @!P1 BRA `(.L_x_91) ;  /* 0x0000005400a89947 */ /* 0x002ff20003800000 */
.L_x_206:
[----:B------:R-:W-:Y:S01]  /*49a0*/  @!UP1 UPRMT UR4, UR48, 0x654, UR4 ;  /* 0x0000065430049896 */ /* 0x000fe20008000004 */
[----:B------:R-:W-:Y:S01]  /*49b0*/  UMOV UR5, 0xffff ;  /* 0x0000ffff00057882 */ /* 0x000fe20000000000 */
[----:B------:R-:W-:-:S07]  /*49c0*/  UMOV UR6, 0x1 ;  /* 0x0000000100067882 */ /* 0x000fce0000000000 */
[----:B------:R-:W-:Y:S01]  /*49d0*/  @!P0 SYNCS.ARRIVE.TRANS64.RED.A1T0 RZ, [UR4], RZ ;  /* 0x000000ffffff89a7 */ /* 0x000fe20008100404 */
[----:B------:R-:W-:Y:S01]  /*49e0*/  NOP ;  /* 0x0000000000007918 */ /* 0x000fe20000000000 */
[----:B-1----:R-:W1:Y:S01]  /*49f0*/  LDS R0, [UR8+0x14] ;  /* 0x00001408ff007984 */ /* 0x002e620008000800 */
[----:B------:R-:W-:-:S04]  /*4a00*/  ULOP3.LUT UR4, UR44, 0xffff, URZ, 0xc0, !UPT ;  /* 0x0000ffff2c047892 */ /* 0x000fc8000f8ec0ff */
[----:B------:R-:W-:-:S04]  /*4a10*/  USHF.R.U32.HI UR4, URZ, 0x5, UR4 ;  /* 0x00000005ff047899 */ /* 0x000fc80008011604 */
[----:B------:R-:W-:Y:S02]  /*4a20*/  USHF.L.U32 UR5, UR5, UR4, URZ ;  /* 0x0000000405057299 */ /* 0x000fe400080006ff */
[----:B------:R-:W-:-:S04]  /*4a30*/  USHF.L.U32 UR4, UR6, UR4, URZ ;  /* 0x0000000406047299 */ /* 0x000fc800080006ff */
[----:B-1----:R-:W-:-:S04]  /*4a40*/  LOP3.LUT R0, R0, UR5, RZ, 0xc0, !PT ;  /* 0x0000000500007c12 */ /* 0x002fc8000f8ec0ff */
[----:B------:R-:W-:-:S13]  /*4a50*/  ISETP.NE.AND P0, PT, R0, UR5, PT ;  /* 0x0000000500007c0c */ /* 0x000fda000bf05270 */
[----:B------:R-:W-:Y:S05]  /*4a60*/  @P0 BRA `(.L_x_92) ;  /* 0x0000000000580947 */ /* 0x000fea0003800000 */
[----:B------:R-:W1:Y:S02]  /*4a70*/  LDS R0, [UR8+0x18] ;  /* 0x00001808ff007984 */ /* 0x000e640008000800 */
[----:B-1----:R-:W-:-:S04]  /*4a80*/  LOP3.LUT R0, R0, UR4, RZ, 0xc0, !PT ;  /* 0x0000000400007c12 */ /* 0x002fc8000f8ec0ff */
[----:B------:R-:W-:-:S13]  /*4a90*/  ISETP.NE.AND P0, PT, R0, UR4, PT ;  /* 0x0000000400007c0c */ /* 0x000fda000bf05270 */
[----:B------:R-:W-:Y:S05]  /*4aa0*/  @P0 BRA `(.L_x_93) ;  /* 0x00000000003c0947 */ /* 0x000fea0003800000 */
[----:B------:R-:W1:Y:S01]  /*4ab0*/  S2R R2, SR_LANEID ;  /* 0x0000000000027919 */ /* 0x000e620000000000 */
[----:B------:R-:W-:-:S06]  /*4ac0*/  ULOP3.LUT UR5, URZ, UR5, URZ, 0x33, !UPT ;  /* 0x00000005ff057292 */ /* 0x000fcc000f8e33ff */
[----:B------:R-:W-:-:S04]  /*4ad0*/  IMAD.U32 R0, RZ, RZ, UR5 ;  /* 0x00000005ff007e24 */ /* 0x000fc8000f8e00ff */
[----:B------:R2:W4:Y:S02]  /*4ae0*/  REDUX UR7, R0 ;  /* 0x00000000000773c4 */ /* 0x0005240000000000 */
[----:B------:R1:W-:Y:S01]  /*4af0*/  UTCATOMSWS.AND URZ, UR5 ;  /* 0x0000000500ff79e3 */ /* 0x0003e20008000000 */
[----:B--2---:R-:W-:Y:S01]  /*4b00*/  LOP3.LUT R0, RZ, UR4, RZ, 0x33, !PT ;  /* 0x00000004ff007c12 */ /* 0x004fe2000f8e33ff */
[----:B------:R-:W-:Y:S02]  /*4b10*/  VOTEU.ANY UR4, UPT, PT ;  /* 0x0000000000047886 */ /* 0x000fe400038e0100 */
[----:B------:R-:W-:Y:S02]  /*4b20*/  UFLO.U32 UR4, UR4 ;  /* 0x00000004000472bd */ /* 0x000fe400080e0000 */
[----:B------:R-:W2:Y:S04]  /*4b30*/  REDUX UR6, R0 ;  /* 0x00000000000673c4 */ /* 0x000ea80000000000 */
[----:B-1----:R-:W-:-:S02]  /*4b40*/  ISETP.EQ.U32.AND P0, PT, R2, UR4, PT ;  /* 0x0000000402007c0c */ /* 0x002fc4000bf02070 */
[----:B----4-:R-:W-:-:S11]  /*4b50*/  MOV R2, UR7 ;  /* 0x0000000700027c02 */ /* 0x010fd60008000f00 */
[----:B------:R1:W-:Y:S01]  /*4b60*/  @P0 ATOMS.AND RZ, [UR8+0x14], R2 ;  /* 0x00001402ffff098c */ /* 0x0003e2000a800008 */
[----:B--2---:R-:W-:-:S05]  /*4b70*/  IMAD.U32 R0, RZ, RZ, UR6 ;  /* 0x00000006ff007e24 */ /* 0x004fca000f8e00ff */
[----:B------:R1:W-:Y:S01]  /*4b80*/  @P0 ATOMS.AND RZ, [UR8+0x18], R0 ;  /* 0x00001800ffff098c */ /* 0x0003e2000a800008 */
[----:B------:R-:W-:Y:S05]  /*4b90*/  BRA `(.L_x_94) ;  /* 0x0000000000147947 */ /* 0x000fea0003800000 */
.L_x_93:
[----:B------:R-:W-:Y:S02]  /*4ba0*/  MOV R2, 0x4bc0 ;  /* 0x00004bc000027802 */ /* 0x000fe40000000f00 */
[----:B---3-5:R-:W-:Y:S05]  /*4bb0*/  CALL.REL.NOINC `($__internal_0_$__cuda_sm10x_tcgen05_guardrail_trap_col_being_dealloced_not_returned_by_alloc) ;  /* 0x0000005800887944 */ /* 0x028fea0003c00000 */
[----:B------:R-:W-:Y:S05]  /*4bc0*/  BRA `(.L_x_94) ;  /* 0x0000000000087947 */ /* 0x000fea0003800000 */
.L_x_92:
[----:B------:R-:W-:Y:S02]  /*4bd0*/  MOV R2, 0x4bf0 ;  /* 0x00004bf000027802 */ /* 0x000fe40000000f00 */
[----:B---3-5:R-:W-:Y:S05]  /*4be0*/  CALL.REL.NOINC `($__internal_2_$__cuda_sm10x_tcgen05_guardrail_trap_unallocated_columns_being_dealloced) ;  /* 0x0000005800947944 */ /* 0x028fea0003c00000 */
.L_x_94:
[----:B------:R-:W-:Y:S01]  /*4bf0*/  NOP ;  /* 0x0000000000007918 */ /* 0x000fe20000000000 */
[----:B------:R-:W-:Y:S05]  /*4c00*/  EXIT ;  /* 0x000000000000794d */ /* 0x000fea0003800000 */
.L_x_65:
[----:B------:R-:W-:-:S09]  /*4c10*/  UISETP.NE.OR UP0, UPT, UR25, 0x3, !UP5 ;  /* 0x000000031900788c */ /* 0x000fd2000ef05670 */
[----:B------:R-:W-:Y:S05]  /*4c20*/  BRA.U UP0, `(.L_x_95) ;  /* 0x0000001100b87547 */ /* 0x000fea000b800000 */
[----:B------:R-:W2:Y:S01]  /*4c30*/  LDCU UR31, c[0x0][0x370] ;  /* 0x00006e00ff1f77ac */ /* 0x000ea20008000800 */
[----:B------:R-:W3:Y:S01]  /*4c40*/  LDC.64 R16, c[0x0][0x348] ;  /* 0x0000d200ff107b82 */ /* 0x000ee20000000a00 */
[----:B------:R-:W-:Y:S02]  /*4c50*/  HFMA2 R13, -RZ, RZ, 0, 0 ;  /* 0x00000000ff0d7431 */ /* 0x000fe400000001ff */
[----:B------:R-:W-:Y:S01]  /*4c60*/  IMAD.MOV.U32 R15, RZ, RZ, 0x1 ;  /* 0x00000001ff0f7424 */ /* 0x000fe200078e00ff */
[----:B------:R-:W2:Y:S01]  /*4c70*/  LDCU.128 UR48, c[0x0][0xb10] ;  /* 0x00016200ff3077ac */ /* 0x000ea20008000c00 */
[----:B------:R-:W-:Y:S01]  /*4c80*/  IMAD.MOV.U32 R14, RZ, RZ, RZ ;  /* 0x000000ffff0e7224 */ /* 0x000fe200078e00ff */
[----:B------:R-:W-:Y:S01]  /*4c90*/  MOV R7, 0x1000 ;  /* 0x0000100000077802 */ /* 0x000fe20000000f00 */
[----:B------:R-:W4:Y:S01]  /*4ca0*/  LDCU UR30, c[0x0][0x374] ;  /* 0x00006e80ff1e77ac */ /* 0x000f220008000800 */
[----:B------:R-:W1:Y:S01]  /*4cb0*/  LDC.64 R2, c[0x0][0x888] ;  /* 0x00022200ff027b82 */ /* 0x000e620000000a00 */
[----:B------:R-:W4:Y:S01]  /*4cc0*/  LDCU UR15, c[0x0][0xb0c] ;  /* 0x00016180ff0f77ac */ /* 0x000f220008000800 */
[----:B------:R-:W3:Y:S06]  /*4cd0*/  LDCU UR46, c[0x0][0xb20] ;  /* 0x00016400ff2e77ac */ /* 0x000eec0008000800 */
[----:B------:R-:W1:Y:S01]  /*4ce0*/  LDC.64 R4, c[0x0][0x890] ;  /* 0x00022400ff047b82 */ /* 0x000e620000000a00 */
[----:B------:R-:W3:Y:S01]  /*4cf0*/  LDCU UR4, c[0x0][0xb30] ;  /* 0x00016600ff0477ac */ /* 0x000ee20008000800 */
[----:B------:R-:W-:Y:S01]  /*4d00*/  UMOV UR21, 0x400 ;  /* 0x0000040000157882 */ /* 0x000fe20000000000 */
[----:B--2---:R-:W-:-:S02]  /*4d10*/  UIMAD.WIDE.U32 UR6, UR31, UR48, URZ ;  /* 0x000000301f0672a5 */ /* 0x004fc4000f8e00ff */
[----:B----4-:R-:W-:Y:S02]  /*4d20*/  UIMAD.WIDE.U32 UR8, UR30, UR51, URZ ;  /* 0x000000331e0872a5 */ /* 0x010fe4000f8e00ff */
[----:B------:R-:W-:Y:S02]  /*4d30*/  ULEA UR21, UR47, UR21, 0x18 ;  /* 0x000000152f157291 */ /* 0x000fe4000f8ec0ff */
[----:B------:R-:W-:Y:S02]  /*4d40*/  UPLOP3.LUT UP2, UPT, UPT, UPT, UPT, 0x40, 0x4 ;  /* 0x000000000004789c */ /* 0x000fe40003f4e870 */
[----:B------:R-:W-:Y:S01]  /*4d50*/  UIADD3 UR37, UPT, UPT, UR21, 0xe8, URZ ;  /* 0x000000e815257890 */ /* 0x000fe2000fffe0ff */
[----:B------:R-:W-:Y:S01]  /*4d60*/  UMOV UR6, UR7 ;  /* 0x0000000700067c82 */ /* 0x000fe20008000000 */
[----:B------:R-:W-:Y:S01]  /*4d70*/  UMOV UR38, UR9 ;  /* 0x0000000900267c82 */ /* 0x000fe20008000000 */
[----:B------:R-:W-:Y:S02]  /*4d80*/  UISETP.GE.AND UP0, UPT, UR45, 0x1, UPT ;  /* 0x000000012d00788c */ /* 0x000fe4000bf06270 */
[----:B------:R-:W-:Y:S01]  /*4d90*/  UISETP.NE.AND UP4, UPT, UR45, 0x1, UPT ;  /* 0x000000012d00788c */ /* 0x000fe2000bf85270 */
[----:B------:R-:W2:Y:S01]  /*4da0*/  LDCU.64 UR22, c[0x0][0xb28] ;  /* 0x00016500ff1677ac */ /* 0x000ea20008000a00 */
[----:B------:R-:W-:-:S02]  /*4db0*/  UISETP.NE.AND UP6, UPT, UR15, 0x1, UPT ;  /* 0x000000010f00788c */ /* 0x000fc4000bfc5270 */
[----:B------:R-:W-:Y:S02]  /*4dc0*/  UISETP.NE.AND UP5, UPT, UR50, 0x1, UPT ;  /* 0x000000013200788c */ /* 0x000fe4000bfa5270 */
[----:B------:R-:W-:Y:S02]  /*4dd0*/  UIADD3 UR41, UPT, UPT, UR21, 0xd0, URZ ;  /* 0x000000d015297890 */ /* 0x000fe4000fffe0ff */
[----:B------:R-:W-:Y:S02]  /*4de0*/  UIADD3 UR33, UPT, UPT, UR21, 0xd8, URZ ;  /* 0x000000d815217890 */ /* 0x000fe4000fffe0ff */
[----:B------:R-:W-:Y:S02]  /*4df0*/  UIADD3 UR25, UPT, UPT, UR21, 0xe0, URZ ;  /* 0x000000e015197890 */ /* 0x000fe4000fffe0ff */
[----:B------:R-:W-:Y:S02]  /*4e00*/  UPRMT UR37, UR47, 0x654, UR37 ;  /* 0x000006542f257896 */ /* 0x000fe40008000025 */
[----:B------:R-:W-:-:S02]  /*4e10*/  USHF.R.U32.HI UR39, URZ, UR49, UR6 ;  /* 0x00000031ff277299 */ /* 0x000fc40008011606 */
[----:B---3--:R-:W-:Y:S02]  /*4e20*/  USHF.R.U32.HI UR38, URZ, UR46, UR38 ;  /* 0x0000002eff267299 */ /* 0x008fe40008011626 */
[----:B------:R-:W-:-:S11]  /*4e30*/  UISETP.NE.AND UP3, UPT, UR4, 0x1, UPT ;  /* 0x000000010400788c */ /* 0x000fd6000bf65270 */
.L_x_106:
[C---:B------:R-:W-:Y:S02]  /*4e40*/  LEA R12, R14.reuse, UR21, 0x3 ;  /* 0x000000150e0c7c11 */ /* 0x040fe4000f8e18ff */
[----:B------:R-:W-:Y:S02]  /*4e50*/  SHF.L.U32 R0, R13, 0x1f, RZ ;  /* 0x0000001f0d007819 */ /* 0x000fe400000006ff */
[----:B------:R-:W-:Y:S02]  /*4e60*/  LEA R8, R14, UR21, 0x4 ;  /* 0x000000150e087c11 */ /* 0x000fe4000f8e20ff */
[----:B---3--:R-:W3:Y:S02]  /*4e70*/  SYNCS.PHASECHK.TRANS64.TRYWAIT P0, [R12+URZ+0x120], R0 ;  /* 0x000120000c0075a7 */ /* 0x008ee400080011ff */
[----:B---3--:R-:W-:Y:S05]  /*4e80*/  @!P0 BRA `(.L_x_96) ;  /* 0x0000005000848947 */ /* 0x008fea0003800000 */
.L_x_207:
[----:B------:R-:W4:Y:S01]  /*4e90*/  LDS.128 R8, [R8+0x1b0] ;  /* 0x0001b00008087984 */ /* 0x000f220000000c00 */
[----:B------:R-:W-:Y:S01]  /*4ea0*/  UISETP.GE.AND UP0, UPT, UR45, 0x1, UPT ;  /* 0x000000012d00788c */ /* 0x000fe2000bf06270 */
[----:B------:R-:W-:Y:S01]  /*4eb0*/  @!PT LDS RZ, [RZ] ;  /* 0x00000000fffff984 */ /* 0x000fe20000000800 */
[----:B------:R-:W-:Y:S01]  /*4ec0*/  @!PT LDS RZ, [RZ] ;  /* 0x00000000fffff984 */ /* 0x000fe20000000800 */
[----:B------:R-:W-:Y:S01]  /*4ed0*/  @!PT LDS RZ, [RZ] ;  /* 0x00000000fffff984 */ /* 0x000fe20000000800 */
[----:B------:R-:W-:Y:S01]  /*4ee0*/  @!PT LDS RZ, [RZ] ;  /* 0x00000000fffff984 */ /* 0x000fe20000000800 */
[----:B------:R1:W-:Y:S06]  /*4ef0*/  MEMBAR.ALL.CTA ;  /* 0x0000000000007992 */ /* 0x0003ec0000008000 */
[----:B-1----:R-:W1:Y:S01]  /*4f00*/  FENCE.VIEW.ASYNC.S ;  /* 0x00000000000073c6 */ /* 0x002e620000000000 */
[----:B----4-:R-:W-:Y:S11]  /*4f10*/  LOP3.LUT P0, RZ, R10, 0x1, RZ, 0xc0, !PT ;  /* 0x000000010aff7812 */ /* 0x010ff6000780c0ff */
[----:B------:R-:W-:Y:S02]  /*4f20*/  @!UPT UIADD3 URZ, UPT, UPT, URZ, URZ, URZ ;  /* 0x000000fffffff290 */ /* 0x000fe4000fffe0ff */
[----:B-1----:R-:W-:Y:S01]  /*4f30*/  VOTEU.ANY UP1, P0 ;  /* 0x0000000000ff7886 */ /* 0x002fe20000020100 */
[----:B------:R-:W-:Y:S11]  /*4f40*/  PLOP3.LUT P0, PT, PT, PT, UP1, 0x80, 0x8 ;  /* 0x000000000008781c */ /* 0x000ff60003f0f018 */
[----:B------:R-:W-:Y:S02]  /*4f50*/  @!UPT UIADD3 URZ, UPT, UPT, URZ, URZ, URZ ;  /* 0x000000fffffff290 */ /* 0x000fe4000fffe0ff */
[----:B---3--:R-:W-:Y:S02]  /*4f60*/  @P0 SHF.R.U32.HI R0, RZ, 0x10, R9 ;  /* 0x00000010ff000819 */ /* 0x008fe40000011609 */
[----:B------:R-:W-:Y:S02]  /*4f70*/  @P0 MOV R6, R8 ;  /* 0x0000000800060202 */ /* 0x000fe40000000f00 */
[----:B------:R-:W-:Y:S01]  /*4f80*/  @P0 R2UR UR4, R0 ;  /* 0x00000000000402ca */ /* 0x000fe200000e0000 */
[----:B------:R-:W-:Y:S01]  /*4f90*/  VIADD R0, R12, 0x130 ;  /* 0x000001300c007836 */ /* 0x000fe20000000000 */
[----:B------:R-:W-:Y:S02]  /*4fa0*/  @P0 LOP3.LUT R8, R9, 0xffff, RZ, 0xc0, !PT ;  /* 0x0000ffff09080812 */ /* 0x000fe400078ec0ff */
[----:B------:R-:W-:Y:S02]  /*4fb0*/  @P0 R2UR UR6, R6 ;  /* 0x00000000060602ca */ /* 0x000fe400000e0000 */
[----:B------:R-:W-:Y:S02]  /*4fc0*/  PRMT R0, RZ, 0x654, R0 ;  /* 0x00000654ff007816 */ /* 0x000fe40000000000 */
[----:B------:R-:W-:Y:S02]  /*4fd0*/  @P0 R2UR UR5, R8 ;  /* 0x00000000080502ca */ /* 0x000fe400000e0000 */
[----:B------:R1:W-:Y:S03]  /*4fe0*/  SYNCS.ARRIVE.TRANS64.RED.A1T0 RZ, [R0+URZ], RZ ;  /* 0x000000ff00ff79a7 */ /* 0x0003e600081004ff */
[----:B------:R-:W-:Y:S04]  /*4ff0*/  @UP1 UMOV UR29, UR4 ;  /* 0x00000004001d1c82 */ /* 0x000fe80008000000 */
[----:B------:R-:W-:Y:S04]  /*5000*/  @UP1 UMOV UR14, UR6 ;  /* 0x00000006000e1c82 */ /* 0x000fe80008000000 */
[----:B------:R-:W-:Y:S01]  /*5010*/  @UP1 UMOV UR13, UR5 ;  /* 0x00000005000d1c82 */ /* 0x000fe20008000000 */
[----:B------:R-:W-:Y:S05]  /*5020*/  BRA.U !UP0, `(.L_x_97) ;  /* 0x0000000108a47547 */ /* 0x000fea000b800000 */
[----:B------:R-:W-:Y:S02]  /*5030*/  UIMAD.WIDE.U32 UR16, UR13, UR51, URZ ;  /* 0x000000330d1072a5 */ /* 0x000fe4000f8e00ff */
[----:B------:R-:W-:Y:S02]  /*5040*/  UIMAD.WIDE.U32 UR18, UR14, UR48, URZ ;  /* 0x000000300e1272a5 */ /* 0x000fe4000f8e00ff */
[----:B------:R-:W-:Y:S02]  /*5050*/  USEL UR4, UR30, UR38, !UP5 ;  /* 0x000000261e047287 */ /* 0x000fe4000e800000 */
[----:B------:R-:W-:Y:S02]  /*5060*/  USEL UR7, UR31, UR39, !UP6 ;  /* 0x000000271f077287 */ /* 0x000fe4000f000000 */
[----:B--2---:R-:W-:Y:S02]  /*5070*/  UIMAD.WIDE.U32 UR8, UR4, UR22, URZ ;  /* 0x00000016040872a5 */ /* 0x004fe4000f8e00ff */
[----:B------:R-:W-:Y:S01]  /*5080*/  UIMAD.WIDE.U32 UR10, UR7, UR22, URZ ;  /* 0x00000016070a72a5 */ /* 0x000fe2000f8e00ff */
[----:B------:R-:W-:Y:S02]  /*5090*/  UMOV UR5, UR17 ;  /* 0x0000001100057c82 */ /* 0x000fe40008000000 */
[----:B------:R-:W-:Y:S03]  /*50a0*/  USHF.R.U32.HI UR6, URZ, UR46, UR5 ;  /* 0x0000002eff067299 */ /* 0x000fe60008011605 */
[----:B------:R-:W-:Y:S01]  /*50b0*/  UMOV UR5, UR19 ;  /* 0x0000001300057c82 */ /* 0x000fe20008000000 */
[----:B------:R-:W-:Y:S02]  /*50c0*/  USEL UR6, UR13, UR6, !UP5 ;  /* 0x000000060d067287 */ /* 0x000fe4000e800000 */
[----:B------:R-:W-:Y:S03]  /*50d0*/  USHF.R.U32.HI UR12, URZ, UR49, UR5 ;  /* 0x00000031ff0c7299 */ /* 0x000fe60008011605 */
[----:B------:R-:W-:Y:S02]  /*50e0*/  UMOV UR5, UR9 ;  /* 0x0000000900057c82 */ /* 0x000fe40008000000 */
[----:B------:R-:W-:Y:S03]  /*50f0*/  @UP4 USHF.R.U32.HI UR4, URZ, UR23, UR5 ;  /* 0x00000017ff044299 */ /* 0x000fe60008011605 */
[----:B------:R-:W-:Y:S01]  /*5100*/  UMOV UR5, UR11 ;  /* 0x0000000b00057c82 */ /* 0x000fe20008000000 */
[----:B------:R-:W-:Y:S02]  /*5110*/  UIMAD UR4, UR45, UR4, URZ ;  /* 0x000000042d0472a4 */ /* 0x000fe4000f8e02ff */
[----:B------:R-:W-:Y:S02]  /*5120*/  @UP4 USHF.R.U32.HI UR7, URZ, UR23, UR5 ;  /* 0x00000017ff074299 */ /* 0x000fe40008011605 */
[----:B------:R-:W-:Y:S02]  /*5130*/  UIMAD.WIDE.U32 UR10, UR6, UR22, URZ ;  /* 0x00000016060a72a5 */ /* 0x000fe4000f8e00ff */
[----:B------:R-:W-:Y:S02]  /*5140*/  USEL UR5, UR14, UR12, !UP6 ;  /* 0x0000000c0e057287 */ /* 0x000fe4000f000000 */
[----:B------:R-:W-:Y:S02]  /*5150*/  UIMAD UR8, UR45, UR7, URZ ;  /* 0x000000072d0872a4 */ /* 0x000fe4000f8e02ff */
[----:B------:R-:W-:Y:S03]  /*5160*/  UISETP.GE.AND UP0, UPT, UR6, UR4, UPT ;  /* 0x000000040600728c */ /* 0x000fe6000bf06270 */
[----:B------:R-:W-:Y:S01]  /*5170*/  UMOV UR4, UR11 ;  /* 0x0000000b00047c82 */ /* 0x000fe20008000000 */
[----:B------:R-:W-:Y:S02]  /*5180*/  UISETP.GE.OR UP0, UPT, UR5, UR8, UP0 ;  /* 0x000000080500728c */ /* 0x000fe40008706670 */
[----:B------:R-:W-:Y:S02]  /*5190*/  USHF.R.U32.HI UR4, URZ, UR23, UR4 ;  /* 0x00000017ff047299 */ /* 0x000fe40008011604 */
[----:B------:R-:W-:Y:S02]  /*51a0*/  UIMAD.WIDE.U32 UR8, UR5, UR22, URZ ;  /* 0x00000016050872a5 */ /* 0x000fe4000f8e00ff */
[----:B------:R-:W-:Y:S04]  /*51b0*/  USEL UR10, UR6, UR4, !UP4 ;  /* 0x00000004060a7287 */ /* 0x000fe8000e000000 */
[----:B------:R-:W-:Y:S01]  /*51c0*/  UIADD3 UR11, UPT, UPT, -UR10, URZ, URZ ;  /* 0x000000ff0a0b7290 */ /* 0x000fe2000fffe1ff */
[----:B------:R-:W-:Y:S02]  /*51d0*/  @!UP0 UMOV UR4, UR9 ;  /* 0x0000000900048c82 */ /* 0x000fe40008000000 */
[----:B------:R-:W-:Y:S02]  /*51e0*/  @!UP0 USHF.R.U32.HI UR4, URZ, UR23, UR4 ;  /* 0x00000017ff048299 */ /* 0x000fe40008011604 */
[----:B------:R-:W-:Y:S02]  /*51f0*/  UIMAD UR8, UR45, UR11, UR6 ;  /* 0x0000000b2d0872a4 */ /* 0x000fe4000f8e0206 */
[----:B------:R-:W-:Y:S04]  /*5200*/  @!UP0 USEL UR4, UR5, UR4, !UP4 ;  /* 0x0000000405048287 */ /* 0x000fe8000e000000 */
[----:B------:R-:W-:Y:S02]  /*5210*/  @!UP0 UIMAD UR7, UR7, UR8, UR4 ;  /* 0x00000008070782a4 */ /* 0x000fe4000f8e0204 */
[----:B------:R-:W-:Y:S02]  /*5220*/  @!UP0 UIADD3 UR9, UPT, UPT, UR10, -UR4, URZ ;  /* 0x800000040a098290 */ /* 0x000fe4000fffe0ff */
[----:B------:R-:W-:Y:S02]  /*5230*/  UIADD3 UR8, UPT, UPT, -UR6, URZ, URZ ;  /* 0x000000ff06087290 */ /* 0x000fe4000fffe1ff */
[----:B------:R-:W-:Y:S02]  /*5240*/  UIADD3 UR4, UPT, UPT, -UR5, URZ, URZ ;  /* 0x000000ff05047290 */ /* 0x000fe4000fffe1ff */
[----:B------:R-:W-:Y:S03]  /*5250*/  @!UP0 UIMAD UR6, UR9, UR45, UR5 ;  /* 0x0000002d090682a4 */ /* 0x000fe6000f8e0205 */
[----:B------:R-:W-:Y:S01]  /*5260*/  @!UP0 UMOV UR5, UR7 ;  /* 0x0000000700058c82 */ /* 0x000fe20008000000 */
[----:B------:R-:W-:Y:S02]  /*5270*/  UIMAD UR7, UR15, UR4, UR14 ;  /* 0x000000040f0772a4 */ /* 0x000fe4000f8e020e */
[----:B------:R-:W-:Y:S02]  /*5280*/  UIMAD UR4, UR50, UR8, UR13 ;  /* 0x00000008320472a4 */ /* 0x000fe4000f8e020d */
[----:B------:R-:W-:Y:S02]  /*5290*/  UIMAD UR14, UR5, UR15, UR7 ;  /* 0x0000000f050e72a4 */ /* 0x000fe4000f8e0207 */
[----:B------:R-:W-:Y:S11]  /*52a0*/  UIMAD UR13, UR6, UR50, UR4 ;  /* 0x00000032060d72a4 */ /* 0x000ff6000f8e0204 */
[----:B------:R-:W-:Y:S01]  /*52b0*/  @!UPT UIADD3 URZ, UPT, UPT, URZ, URZ, URZ ;  /* 0x000000fffffff290 */ /* 0x000fe2000fffe0ff */
.L_x_97:
[----:B------:R-:W3:Y:S01]  /*52c0*/  @!UP3 LDCU.128 UR8, c[0x0][0xb10] ;  /* 0x00016200ff08b7ac */ /* 0x000ee20008000c00 */
[C---:B------:R-:W-:Y:S02]  /*52d0*/  ISETP.NE.U32.AND P1, PT, R4.reuse, RZ, PT ;  /* 0x000000ff0400720c */ /* 0x040fe40003f25070 */
[----:B------:R-:W-:Y:S02]  /*52e0*/  ISETP.NE.U32.AND P0, PT, R4, RZ, PT ;  /* 0x000000ff0400720c */ /* 0x000fe40003f05070 */
[C---:B------:R-:W-:Y:S02]  /*52f0*/  ISETP.NE.AND.EX P1, PT, R5.reuse, RZ, PT, P1 ;  /* 0x000000ff0500720c */ /* 0x040fe40003f25310 */
[----:B------:R-:W-:Y:S01]  /*5300*/  ISETP.NE.AND.EX P0, PT, R5, RZ, PT, P0 ;  /* 0x000000ff0500720c */ /* 0x000fe20003f05300 */
[----:B------:R-:W4:Y:S01]  /*5310*/  @!UP3 LDCU UR5, c[0x0][0xb0c] ;  /* 0x00016180ff05b7ac */ /* 0x000f220008000800 */
[----:B------:R-:W-:Y:S01]  /*5320*/  SHF.L.U32 R9, R15, 0x1f, RZ ;  /* 0x0000001f0f097819 */ /* 0x000fe200000006ff */
[----:B------:R-:W-:Y:S02]  /*5330*/  USHF.L.U32 UR42, UR20, 0x7, URZ ;  /* 0x00000007142a7899 */ /* 0x000fe400080006ff */
[----:B------:R-:W-:Y:S02]  /*5340*/  USHF.L.U32 UR43, UR28, 0x6, URZ ;  /* 0x000000061c2b7899 */ /* 0x000fe400080006ff */
[----:B---3--:R-:W-:Y:S07]  /*5350*/  UIMAD.WIDE.U32 UR6, UR14, UR8, URZ ;  /* 0x000000080e0672a5 */ /* 0x008fee000f8e00ff */
[----:B------:R-:W-:Y:S01]  /*5360*/  @!UP3 UMOV UR4, UR7 ;  /* 0x000000070004bc82 */ /* 0x000fe20008000000 */
[----:B----4-:R-:W-:Y:S02]  /*5370*/  @!UP3 UISETP.NE.AND UP0, UPT, UR5, 0x1, UPT ;  /* 0x000000010500b88c */ /* 0x010fe4000bf05270 */
[----:B------:R-:W-:Y:S02]  /*5380*/  @!UP3 USHF.R.U32.HI UR4, URZ, UR9, UR4 ;  /* 0x00000009ff04b299 */ /* 0x000fe40008011604 */
[----:B------:R-:W-:Y:S02]  /*5390*/  UIMAD.WIDE.U32 UR6, UR13, UR11, URZ ;  /* 0x0000000b0d0672a5 */ /* 0x000fe4000f8e00ff */
[----:B------:R-:W-:Y:S02]  /*53a0*/  @!UP3 USEL UR8, UR14, UR4, !UP0 ;  /* 0x000000040e08b287 */ /* 0x000fe4000c000000 */
[----:B------:R-:W-:Y:S03]  /*53b0*/  @!UP3 UISETP.NE.AND UP0, UPT, UR10, 0x1, UPT ;  /* 0x000000010a00b88c */ /* 0x000fe6000bf05270 */
[----:B------:R-:W-:Y:S02]  /*53c0*/  @!UP3 UMOV UR6, UR7 ;  /* 0x000000070006bc82 */ /* 0x000fe40008000000 */
[----:B------:R-:W3:Y:S02]  /*53d0*/  @!UP3 LDCU UR4, c[0x0][0xb20] ;  /* 0x00016400ff04b7ac */ /* 0x000ee40008000800 */
[----:B---3--:R-:W-:Y:S04]  /*53e0*/  @!UP3 USHF.R.U32.HI UR6, URZ, UR4, UR6 ;  /* 0x00000004ff06b299 */ /* 0x008fe80008011606 */
[----:B------:R-:W-:Y:S04]  /*53f0*/  @!UP3 USEL UR6, UR13, UR6, !UP0 ;  /* 0x000000060d06b287 */ /* 0x000fe8000c000000 */
[----:B------:R-:W-:Y:S02]  /*5400*/  @!UP3 UIADD3 UR4, UPT, UPT, -UR8, UR6, URZ ;  /* 0x000000060804b290 */ /* 0x000fe4000fffe1ff */
[----:B------:R-:W-:Y:S02]  /*5410*/  @!UP3 UIADD3 UR6, UPT, UPT, UR8, -UR6, URZ ;  /* 0x800000060806b290 */ /* 0x000fe4000fffe0ff */
[----:B------:R-:W-:Y:S02]  /*5420*/  @!UP3 UIMAD UR14, UR4, UR5, UR14 ;  /* 0x00000005040eb2a4 */ /* 0x000fe4000f8e020e */
[----:B------:R-:W-:Y:S01]  /*5430*/  @!UP3 UIMAD UR13, UR6, UR10, UR13 ;  /* 0x0000000a060db2a4 */ /* 0x000fe2000f8e020d */
[----:B------:R-:W-:Y:S11]  /*5440*/  BRA.U UP2, `(.L_x_98) ;  /* 0x0000000102107547 */ /* 0x000ff6000b800000 */
[----:B------:R-:W-:Y:S04]  /*5450*/  MOV R6, UR52 ;  /* 0x0000003400067c02 */ /* 0x000fe80008000f00 */
[----:B------:R-:W-:Y:S04]  /*5460*/  SHF.L.U32 R6, R6, 0x1f, RZ ;  /* 0x0000001f06067819 */ /* 0x000fe800000006ff */
[----:B------:R-:W3:Y:S02]  /*5470*/  SYNCS.PHASECHK.TRANS64.TRYWAIT P2, [UR21+0x118], R6 ;  /* 0x00011806ff0075a7 */ /* 0x000ee40008041115 */
[----:B---3--:R-:W-:Y:S05]  /*5480*/  @!P2 BRA `(.L_x_99) ;  /* 0x0000004c0018a947 */ /* 0x008fea0003800000 */
.L_x_98:
[----:B------:R-:W-:Y:S05]  /*5490*/  @!P1 BRA `(.L_x_100) ;  /* 0x0000000000309947 */ /* 0x000fea0003800000 */
[----:B------:R-:W-:Y:S01]  /*54a0*/  ISETP.NE.U32.AND P1, PT, R2, RZ, PT ;  /* 0x000000ff0200720c */ /* 0x000fe20003f25070 */
[----:B------:R-:W3:Y:S01]  /*54b0*/  LDCU.64 UR4, c[0x0][0x358] ;  /* 0x00006b00ff0477ac */ /* 0x000ee20008000a00 */
[----:B------:R-:W-:Y:S02]  /*54c0*/  IMAD.MOV.U32 R50, RZ, RZ, 0x1 ;  /* 0x00000001ff327424 */ /* 0x000fe400078e00ff */
[----:B------:R-:W-:Y:S11]  /*54d0*/  ISETP.NE.AND.EX P1, PT, R3, RZ, PT, P1 ;  /* 0x000000ff0300720c */ /* 0x000ff60003f25310 */
[----:B------:R-:W-:Y:S02]  /*54e0*/  @!UPT UIADD3 URZ, UPT, UPT, URZ, URZ, URZ ;  /* 0x000000fffffff290 */ /* 0x000fe4000fffe0ff */
[----:B------:R-:W4:Y:S01]  /*54f0*/  @P1 LDC.64 R10, c[0x0][0x888] ;  /* 0x00022200ff0a1b82 */ /* 0x000f220000000a00 */
[----:B-1----:R-:W-:Y:S04]  /*5500*/  @P1 IMAD R0, R4, UR36, RZ ;  /* 0x0000002404001c24 */ /* 0x002fe8000f8e02ff */
[----:B----4-:R-:W-:Y:S04]  /*5510*/  @P1 IMAD.WIDE R10, R0, 0x4, R10 ;  /* 0x00000004000a1825 */ /* 0x010fe800078e020a */
[----:B------:R-:W-:Y:S01]  /*5520*/  HFMA2 R0, -RZ, RZ, 0, 5.9604644775390625e-08 ;  /* 0x00000001ff007431 */ /* 0x000fe200000001ff */
[----:B---3-5:R3:W5:Y:S04]  /*5530*/  @P1 LDG.E R27, desc[UR4][R10.64] ;  /* 0x000000040a1b1981 */ /* 0x028768000c1e1900 */
[----:B------:R-:W-:Y:S01]  /*5540*/  @!P1 PRMT R50, R0, 0x7610, R50 ;  /* 0x0000761000329816 */ /* 0x000fe20000000032 */
[----:B---3--:R-:W4:Y:S06]  /*5550*/  @!P1 LDC R27, c[0x0][0x880] ;  /* 0x00022000ff1b9b82 */ /* 0x008f2c0000000800 */
.L_x_100:
[----:B----45:R-:W-:Y:S01]  /*5560*/  @!P0 FSETP.EQ.AND P1, PT, R27, RZ, PT ;  /* 0x000000ff1b00820b */ /* 0x030fe20003f22000 */
[----:B------:R-:W-:Y:S01]  /*5570*/  @!UPT UIADD3 URZ, UPT, UPT, URZ, URZ, URZ ;  /* 0x000000fffffff290 */ /* 0x000fe2000fffe0ff */
[----:B------:R-:W-:Y:S11]  /*5580*/  @!P0 BRA `(.L_x_101) ;  /* 0x0000000000188947 */ /* 0x000ff60003800000 */
[----:B------:R-:W-:Y:S02]  /*5590*/  LOP3.LUT P0, RZ, R50, 0xff, RZ, 0xc0, !PT ;  /* 0x000000ff32ff7812 */ /* 0x000fe4000780c0ff */
[----:B------:R-:W-:Y:S04]  /*55a0*/  ISETP.NE.U32.AND P1, PT, R2, RZ, PT ;  /* 0x000000ff0200720c */ /* 0x000fe80003f25070 */
[----:B------:R-:W-:Y:S04]  /*55b0*/  ISETP.NE.AND.EX P1, PT, R3, RZ, PT, P1 ;  /* 0x000000ff0300720c */ /* 0x000fe80003f25310 */
[----:B------:R-:W-:Y:S03]  /*55c0*/  PLOP3.LUT P1, PT, P1, PT, PT, 0x8, 0x80 ;  /* 0x000000000080781c */ /* 0x000fe60000f2e170 */
[----:B------:R-:W-:Y:S11]  /*55d0*/  @P0 FSETP.EQ.AND P1, PT, R27, RZ, PT ;  /* 0x000000ff1b00020b */ /* 0x000ff60003f22000 */
[----:B------:R-:W-:Y:S02]  /*55e0*/  @!UPT UIADD3 URZ, UPT, UPT, URZ, URZ, URZ ;  /* 0x000000fffffff290 */ /* 0x000fe4000fffe0ff */
.L_x_101:
[----:B------:R-:W3:Y:S01]  /*55f0*/  SYNCS.PHASECHK.TRANS64.TRYWAIT P2, [UR21+0xf0], R9 ;  /* 0x0000f009ff0075a7 */ /* 0x000ee20008041115 */
[----:B------:R-:W-:Y:S04]  /*5600*/  ELECT P0, URZ, PT ;  /* 0x0000000000ff782f */ /* 0x000fe80003800000 */
[----:B------:R-:W-:Y:S11]  /*5610*/  PLOP3.LUT P1, PT, P1, P0, PT, 0xf2, 0x2f ;  /* 0x00000000002f781c */ /* 0x000ff60000f21e72 */
[----:B------:R-:W-:Y:S02]  /*5620*/  @!UPT UIADD3 URZ, UPT, UPT, URZ, URZ, URZ ;  /* 0x000000fffffff290 */ /* 0x000fe4000fffe0ff */
[----:B------:R-:W-:Y:S05]  /*5630*/  @!P1 IADD3 R8, P0, PT, R16, 0x580, RZ ;  /* 0x0000058010089810 */ /* 0x000fea0007f1e0ff */
[----:B-1----:R-:W-:Y:S01]  /*5640*/  @!P1 IMAD.X R6, RZ, RZ, R17, P0 ;  /* 0x000000ffff069224 */ /* 0x002fe200000e0611 */
[----:B---3--:R-:W-:Y:S07]  /*5650*/  @!P2 BRA `(.L_x_102) ;  /* 0x0000004800bca947 */ /* 0x008fee0003800000 */
.L_x_210:
[----:B------:R-:W-:Y:S01]  /*5660*/  @!P1 R2UR UR5, R8 ;  /* 0x00000000080592ca */ /* 0x000fe200000e0000 */
[----:B------:R-:W-:Y:S01]  /*5670*/  VOTEU.ALL UP0, P1 ;  /* 0x0000000000ff7886 */ /* 0x000fe20000800000 */
[----:B------:R-:W-:Y:S01]  /*5680*/  @!P1 R2UR UR4, R6 ;  /* 0x00000000060492ca */ /* 0x000fe200000e0000 */
[----:B------:R-:W-:Y:S01]  /*5690*/  UMOV UR16, 0x0 ;  /* 0x0000000000107882 */ /* 0x000fe20000000000 */
[----:B------:R-:W-:Y:S01]  /*56a0*/  UMOV UR17, 0x10000000 ;  /* 0x1000000000117882 */ /* 0x000fe20000000000 */
[----:B------:R-:W-:Y:S01]  /*56b0*/  UMOV UR44, UR36 ;  /* 0x00000024002c7c82 */ /* 0x000fe20008000000 */
[----:B------:R-:W-:Y:S01]  /*56c0*/  @!UP0 UIADD3 UR40, UPT, UPT, UR21, 0x200, URZ ;  /* 0x0000020015288890 */ /* 0x000fe2000fffe0ff */
[----:B-1----:R-:W-:Y:S01]  /*56d0*/  @!P1 IMAD.MOV.U32 R0, RZ, RZ, 0x1000 ;  /* 0x00001000ff009424 */ /* 0x002fe200078e00ff */
[----:B------:R-:W-:Y:S01]  /*56e0*/  @!UP0 UIADD3 UR10, UPT, UPT, UR42, 0x40, URZ ;  /* 0x000000402a0a8890 */ /* 0x000fe2000fffe0ff */
[----:B------:R-:W-:Y:S01]  /*56f0*/  @!P1 IADD3 R8, P0, PT, R16, 0x580, RZ ;  /* 0x0000058010089810 */ /* 0x000fe20007f1e0ff */
[----:B------:R-:W-:Y:S01]  /*5700*/  @!UP0 UIADD3 UR8, UPT, UPT, UR21, 0xa00, URZ ;  /* 0x00000a0015088890 */ /* 0x000fe2000fffe0ff */
[----:B------:R-:W-:Y:S02]  /*5710*/  VOTEU.ALL UP0, P1 ;  /* 0x0000000000ff7886 */ /* 0x000fe40000800000 */
[----:B------:R-:W-:Y:S01]  /*5720*/  IMAD.U32 R10, RZ, RZ, UR5 ;  /* 0x00000005ff0a7e24 */ /* 0x000fe2000f8e00ff */
[----:B------:R-:W-:Y:S01]  /*5730*/  UMOV UR9, UR41 ;  /* 0x0000002900097c82 */ /* 0x000fe20008000000 */
[----:B------:R-:W-:Y:S01]  /*5740*/  IMAD.U32 R11, RZ, RZ, UR4 ;  /* 0x00000004ff0b7e24 */ /* 0x000fe2000f8e00ff */
[----:B------:R-:W-:Y:S01]  /*5750*/  UMOV UR11, UR43 ;  /* 0x0000002b000b7c82 */ /* 0x000fe20008000000 */
[----:B------:R-:W-:Y:S01]  /*5760*/  UMOV UR12, UR36 ;  /* 0x00000024000c7c82 */ /* 0x000fe20008000000 */
[----:B------:R-:W-:Y:S01]  /*5770*/  @!P1 R2UR UR4, R10 ;  /* 0x000000000a0492ca */ /* 0x000fe200000e0000 */
[----:B------:R-:W-:Y:S01]  /*5780*/  UPRMT UR6, UR47, 0x654, UR41 ;  /* 0x000006542f067896 */ /* 0x000fe20008000029 */
[----:B------:R-:W-:Y:S01]  /*5790*/  @!P1 R2UR UR5, R11 ;  /* 0x000000000b0592ca */ /* 0x000fe200000e0000 */
[----:B------:R-:W-:Y:S11]  /*57a0*/  @!P1 IMAD.X R6, RZ, RZ, R17, P0 ;  /* 0x000000ffff069224 */ /* 0x000ff600000e0611 */
[----:B------:R-:W-:Y:S01]  /*57b0*/  @!UPT UIADD3 URZ, UPT, UPT, URZ, URZ, URZ ;  /* 0x000000fffffff290 */ /* 0x000fe2000fffe0ff */
[----:B------:R1:W-:Y:S01]  /*57c0*/  @!UP0 UTMALDG.3D [UR40], [UR4], desc[UR16] ;  /* 0x00001028040085b4 */ /* 0x0003e20008011000 */
[----:B------:R-:W-:Y:S05]  /*57d0*/  VOTEU.ALL UP0, P1 ;  /* 0x0000000000ff7886 */ /* 0x000fea0000800000 */
[----:B------:R1:W-:Y:S01]  /*57e0*/  @!UP0 UTMALDG.3D [UR8], [UR4], desc[UR16] ;  /* 0x00001008040085b4 */ /* 0x0003e20008011000 */
[----:B------:R1:W-:Y:S01]  /*57f0*/  @!P1 SYNCS.ARRIVE.TRANS64.RED.A0TR RZ, [UR21+0xd0], R0 ;  /* 0x0000d000ffff99a7 */ /* 0x0003e20008300415 */
[----:B------:R-:W-:Y:S01]  /*5800*/  SYNCS.ARRIVE.TRANS64.RED.A1T0 RZ, [UR6], RZ ;  /* 0x000000ffffff79a7 */ /* 0x000fe20008100406 */
[----:B------:R-:W3:Y:S02]  /*5810*/  SYNCS.PHASECHK.TRANS64.TRYWAIT P2, [UR21+0xf8], R9 ;  /* 0x0000f809ff0075a7 */ /* 0x000ee40008041115 */
[----:B-1-3--:R-:W-:Y:S05]  /*5820*/  @!P2 BRA `(.L_x_103) ;  /* 0x000000480060a947 */ /* 0x00afea0003800000 */
.L_x_212:
        /* <DEDUP_REMOVED lines=10> */
[----:B------:R-:W-:Y:S02]  /*58d0*/  @!UP0 UIADD3 UR10, UPT, UPT, UR42, 0x50, URZ ;  /* 0x000000502a0a8890 */ /* 0x000fe4000fffe0ff */
[----:B------:R-:W-:Y:S01]  /*58e0*/  @!UP0 UIADD3 UR8, UPT, UPT, UR21, 0x1a00, URZ ;  /* 0x00001a0015088890 */ /* 0x000fe2000fffe0ff */
[----:B------:R-:W-:Y:S01]  /*58f0*/  IMAD.U32 R10, RZ, RZ, UR5 ;  /* 0x00000005ff0a7e24 */ /* 0x000fe2000f8e00ff */
[----:B------:R-:W-:Y:S01]  /*5900*/  VOTEU.ALL UP0, P1 ;  /* 0x0000000000ff7886 */ /* 0x000fe20000800000 */
[----:B------:R-:W-:Y:S01]  /*5910*/  IMAD.U32 R11, RZ, RZ, UR4 ;  /* 0x00000004ff0b7e24 */ /* 0x000fe2000f8e00ff */
[----:B------:R-:W-:Y:S01]  /*5920*/  UMOV UR9, UR33 ;  /* 0x0000002100097c82 */ /* 0x000fe20008000000 */
[----:B------:R-:W-:Y:S01]  /*5930*/  UMOV UR11, UR43 ;  /* 0x0000002b000b7c82 */ /* 0x000fe20008000000 */
[----:B------:R-:W-:Y:S01]  /*5940*/  @!P1 R2UR UR4, R10 ;  /* 0x000000000a0492ca */ /* 0x000fe200000e0000 */
[----:B------:R-:W-:Y:S01]  /*5950*/  UMOV UR12, UR36 ;  /* 0x00000024000c7c82 */ /* 0x000fe20008000000 */
[----:B------:R-:W-:Y:S01]  /*5960*/  @!P1 R2UR UR5, R11 ;  /* 0x000000000b0592ca */ /* 0x000fe200000e0000 */
[----:B------:R-:W-:Y:S01]  /*5970*/  UPRMT UR6, UR47, 0x654, UR33 ;  /* 0x000006542f067896 */ /* 0x000fe20008000021 */
[----:B------:R-:W-:Y:S11]  /*5980*/  @!P1 IMAD.X R6, RZ, RZ, R17, P0 ;  /* 0x000000ffff069224 */ /* 0x000ff600000e0611 */
[----:B------:R1:W-:Y:S01]  /*5990*/  @!UP0 UTMALDG.3D [UR32], [UR4], desc[UR16] ;  /* 0x00001020040085b4 */ /* 0x0003e20008011000 */
[----:B------:R-:W-:Y:S05]  /*59a0*/  VOTEU.ALL UP0, P1 ;  /* 0x0000000000ff7886 */ /* 0x000fea0000800000 */
[----:B------:R1:W-:Y:S01]  /*59b0*/  @!UP0 UTMALDG.3D [UR8], [UR4], desc[UR16] ;  /* 0x00001008040085b4 */ /* 0x0003e20008011000 */
[----:B------:R1:W-:Y:S01]  /*59c0*/  @!P1 SYNCS.ARRIVE.TRANS64.RED.A0TR RZ, [UR21+0xd8], R0 ;  /* 0x0000d800ffff99a7 */ /* 0x0003e20008300415 */
[----:B------:R-:W-:Y:S01]  /*59d0*/  SYNCS.ARRIVE.TRANS64.RED.A1T0 RZ, [UR6], RZ ;  /* 0x000000ffffff79a7 */ /* 0x000fe20008100406 */
[----:B------:R-:W3:Y:S02]  /*59e0*/  SYNCS.PHASECHK.TRANS64.TRYWAIT P2, [UR21+0x100], R9 ;  /* 0x00010009ff0075a7 */ /* 0x000ee40008041115 */
[----:B-1-3--:R-:W-:Y:S05]  /*59f0*/  @!P2 BRA `(.L_x_104) ;  /* 0x000000480004a947 */ /* 0x00afea0003800000 */
.L_x_214:
        /* <DEDUP_REMOVED lines=9> */
[----:B------:R-:W-:Y:S01]  /*5a90*/  VIADD R14, R14, 0x1 ;  /* 0x000000010e0e7836 */ /* 0x000fe20000000000 */
        /* <DEDUP_REMOVED lines=10> */
[----:B------:R-:W-:Y:S01]  /*5b40*/  UMOV UR12, UR36 ;  /* 0x00000024000c7c82 */ /* 0x000fe20008000000 */
[----:B------:R-:W-:Y:S11]  /*5b50*/  UPRMT UR6, UR47, 0x654, UR25 ;  /* 0x000006542f067896 */ /* 0x000ff60008000019 */
[----:B------:R1:W-:Y:S01]  /*5b60*/  @!UP0 UTMALDG.3D [UR24], [UR4], desc[UR16] ;  /* 0x00001018040085b4 */ /* 0x0003e20008011000 */
[----:B------:R-:W-:Y:S05]  /*5b70*/  VOTEU.ALL UP0, P1 ;  /* 0x0000000000ff7886 */ /* 0x000fea0000800000 */
[----:B------:R1:W-:Y:S01]  /*5b80*/  @!UP0 UTMALDG.3D [UR8], [UR4], desc[UR16] ;  /* 0x00001008040085b4 */ /* 0x0003e20008011000 */
[----:B------:R1:W-:Y:S01]  /*5b90*/  @!P1 SYNCS.ARRIVE.TRANS64.RED.A0TR RZ, [UR21+0xe0], R0 ;  /* 0x0000e000ffff99a7 */ /* 0x0003e20008300415 */
[----:B------:R-:W-:Y:S01]  /*5ba0*/  SYNCS.ARRIVE.TRANS64.RED.A1T0 RZ, [UR6], RZ ;  /* 0x000000ffffff79a7 */ /* 0x000fe20008100406 */
[----:B------:R-:W3:Y:S02]  /*5bb0*/  SYNCS.PHASECHK.TRANS64.TRYWAIT P0, [UR21+0x108], R9 ;  /* 0x00010809ff0075a7 */ /* 0x000ee40008001115 */
[----:B-1-3--:R-:W-:Y:S05]  /*5bc0*/  @!P0 BRA `(.L_x_105) ;  /* 0x0000004400a88947 */ /* 0x00afea0003800000 */
.L_x_216:
[----:B------:R-:W-:Y:S01]  /*5bd0*/  UIADD3 UR28, UPT, UPT, UR14, UR63, URZ ;  /* 0x0000003f0e1c7290 */ /* 0x000fe2000fffe0ff */
[----:B------:R-:W-:Y:S01]  /*5be0*/  @!P1 IADD3 R6, P0, PT, R16, 0x580, RZ ;  /* 0x0000058010069810 */ /* 0x000fe20007f1e0ff */
[----:B------:R-:W-:Y:S01]  /*5bf0*/  UPLOP3.LUT UP2, UPT, UPT, UPT, UPT, 0x80, 0x8 ;  /* 0x000000000008789c */ /* 0x000fe20003f4f070 */
[----:B------:R-:W-:Y:S01]  /*5c00*/  R2UR UR24, R52 ;  /* 0x00000000341872ca */ /* 0x000fe200000e0000 */
[----:B------:R-:W-:Y:S01]  /*5c10*/  VOTEU.ALL UP0, P1 ;  /* 0x0000000000ff7886 */ /* 0x000fe20000800000 */
[----:B------:R-:W-:Y:S01]  /*5c20*/  @!P1 R2UR UR5, R6 ;  /* 0x00000000060592ca */ /* 0x000fe200000e0000 */
[----:B-1----:R-:W-:Y:S01]  /*5c30*/  @!P1 IMAD.X R0, RZ, RZ, R17, P0 ;  /* 0x000000ffff009224 */ /* 0x002fe200000e0611 */
[----:B------:R-:W-:Y:S01]  /*5c40*/  UMOV UR6, 0x0 ;  /* 0x0000000000067882 */ /* 0x000fe20000000000 */
[----:B------:R-:W-:Y:S01]  /*5c50*/  UMOV UR7, 0x10000000 ;  /* 0x1000000000077882 */ /* 0x000fe20000000000 */
[----:B------:R-:W-:Y:S01]  /*5c60*/  @!UP0 UIADD3 UR18, UPT, UPT, UR42, 0x30, URZ ;  /* 0x000000302a128890 */ /* 0x000fe2000fffe0ff */
[----:B------:R-:W-:Y:S01]  /*5c70*/  ISETP.NE.AND P0, PT, R14, 0x2, PT ;  /* 0x000000020e00780c */ /* 0x000fe20003f05270 */
[----:B------:R-:W-:Y:S01]  /*5c80*/  @!UP0 UIADD3 UR16, UPT, UPT, UR21, 0x3200, URZ ;  /* 0x0000320015108890 */ /* 0x000fe2000fffe0ff */
[----:B------:R-:W-:Y:S01]  /*5c90*/  @!P1 R2UR UR4, R0 ;  /* 0x00000000000492ca */ /* 0x000fe200000e0000 */
[----:B------:R-:W-:Y:S01]  /*5ca0*/  @!UP0 UIADD3 UR17, UPT, UPT, UR21, 0xe8, URZ ;  /* 0x000000e815118890 */ /* 0x000fe2000fffe0ff */
[----:B------:R-:W-:Y:S01]  /*5cb0*/  SEL R0, RZ, 0x1, P0 ;  /* 0x00000001ff007807 */ /* 0x000fe20000000000 */
[----:B------:R-:W-:Y:S01]  /*5cc0*/  @!UP0 UIADD3 UR10, UPT, UPT, UR42, 0x70, URZ ;  /* 0x000000702a0a8890 */ /* 0x000fe2000fffe0ff */
[----:B------:R-:W-:Y:S01]  /*5cd0*/  LOP3.LUT R15, R15, 0x1, RZ, 0x3c, !PT ;  /* 0x000000010f0f7812 */ /* 0x000fe200078e3cff */
[----:B------:R-:W-:Y:S01]  /*5ce0*/  @!UP0 UIADD3 UR8, UPT, UPT, UR21, 0x3a00, URZ ;  /* 0x00003a0015088890 */ /* 0x000fe2000fffe0ff */
[----:B------:R-:W-:Y:S01]  /*5cf0*/  IMAD.U32 R8, RZ, RZ, UR5 ;  /* 0x00000005ff087e24 */ /* 0x000fe2000f8e00ff */
[----:B------:R-:W-:Y:S01]  /*5d00*/  VOTEU.ALL UP0, P1 ;  /* 0x0000000000ff7886 */ /* 0x000fe20000800000 */
[----:B------:R-:W-:Y:S01]  /*5d10*/  UMOV UR19, UR43 ;  /* 0x0000002b00137c82 */ /* 0x000fe20008000000 */
[----:B------:R-:W-:Y:S01]  /*5d20*/  UMOV UR20, UR36 ;  /* 0x0000002400147c82 */ /* 0x000fe20008000000 */
[----:B------:R-:W-:Y:S01]  /*5d30*/  UMOV UR11, UR43 ;  /* 0x0000002b000b7c82 */ /* 0x000fe20008000000 */
[----:B------:R-:W-:Y:S01]  /*5d40*/  UMOV UR12, UR36 ;  /* 0x00000024000c7c82 */ /* 0x000fe20008000000 */
[----:B------:R-:W-:Y:S01]  /*5d50*/  UMOV UR9, UR17 ;  /* 0x0000001100097c82 */ /* 0x000fe20008000000 */
[----:B------:R-:W-:Y:S01]  /*5d60*/  IMAD.U32 R9, RZ, RZ, UR4 ;  /* 0x00000004ff097e24 */ /* 0x000fe2000f8e00ff */
[----:B------:R-:W-:Y:S01]  /*5d70*/  @!P1 R2UR UR4, R8 ;  /* 0x00000000080492ca */ /* 0x000fe200000e0000 */
[----:B------:R-:W-:Y:S01]  /*5d80*/  UMOV UR36, UR29 ;  /* 0x0000001d00247c82 */ /* 0x000fe20008000000 */
[----:B------:R-:W-:Y:S02]  /*5d90*/  LOP3.LUT R13, R13, R0, RZ, 0x3c, !PT ;  /* 0x000000000d0d7212 */ /* 0x000fe400078e3cff */
[----:B------:R-:W-:Y:S02]  /*5da0*/  @!P1 R2UR UR5, R9 ;  /* 0x00000000090592ca */ /* 0x000fe400000e0000 */
[----:B------:R-:W-:Y:S11]  /*5db0*/  SEL R14, R14, RZ, P0 ;  /* 0x000000ff0e0e7207 */ /* 0x000ff60000000000 */
[----:B------:R1:W-:Y:S01]  /*5dc0*/  @!UP0 UTMALDG.3D [UR16], [UR4], desc[UR6] ;  /* 0x00000610040085b4 */ /* 0x0003e20008011000 */
[----:B------:R-:W-:Y:S05]  /*5dd0*/  VOTEU.ALL UP0, P1 ;  /* 0x0000000000ff7886 */ /* 0x000fea0000800000 */
[----:B------:R3:W-:Y:S01]  /*5de0*/  @!UP0 UTMALDG.3D [UR8], [UR4], desc[UR6] ;  /* 0x00000608040085b4 */ /* 0x0007e20008011000 */
[----:B------:R3:W-:Y:S01]  /*5df0*/  @!P1 SYNCS.ARRIVE.TRANS64.RED.A0TR RZ, [UR21+0xe8], R7 ;  /* 0x0000e807ffff99a7 */ /* 0x0007e20008300415 */
[----:B------:R-:W-:Y:S01]  /*5e00*/  SYNCS.ARRIVE.TRANS64.RED.A1T0 RZ, [UR37], RZ ;  /* 0x000000ffffff79a7 */ /* 0x000fe20008100425 */
[----:B-1----:R-:W-:Y:S01]  /*5e10*/  UIADD3 UR20, UPT, UPT, UR13, UR24, URZ ;  /* 0x000000180d147290 */ /* 0x002fe2000fffe0ff */
[----:B------:R-:W-:Y:S11]  /*5e20*/  BRA.U UP1, `(.L_x_106) ;  /* 0xfffffff101047547 */ /* 0x000ff6000b83ffff */
[----:B------:R-:W-:-:S04]  /*5e30*/  SHF.L.U32 R2, R15, 0x1f, RZ ;  /* 0x0000001f0f027819 */ /* 0x000fc800000006ff */
[----:B------:R-:W1:Y:S02]  /*5e40*/  SYNCS.PHASECHK.TRANS64.TRYWAIT P0, [UR21+0xf0], R2 ;  /* 0x0000f002ff0075a7 */ /* 0x000e640008001115 */
[----:B-1----:R-:W-:Y:S05]  /*5e50*/  @!P0 BRA `(.L_x_107) ;  /* 0x00000044001c8947 */ /* 0x002fea0003800000 */
.L_x_218:
[----:B------:R-:W4:Y:S02]  /*5e60*/  SYNCS.PHASECHK.TRANS64.TRYWAIT P0, [UR21+0xf8], R2 ;  /* 0x0000f802ff0075a7 */ /* 0x000f240008001115 */
[----:B----4-:R-:W-:Y:S05]  /*5e70*/  @!P0 BRA `(.L_x_108) ;  /* 0x00000044002c8947 */ /* 0x010fea0003800000 */
.L_x_220:
[----:B------:R-:W4:Y:S02]  /*5e80*/  SYNCS.PHASECHK.TRANS64.TRYWAIT P0, [UR21+0x100], R2 ;  /* 0x00010002ff0075a7 */ /* 0x000f240008001115 */
[----:B----4-:R-:W-:Y:S05]  /*5e90*/  @!P0 BRA `(.L_x_109) ;  /* 0x00000044003c8947 */ /* 0x010fea0003800000 */
.L_x_222:
[----:B-1----:R-:W-:-:S07]  /*5ea0*/  MOV R0, UR21 ;  /* 0x0000001500007c02 */ /* 0x002fce0008000f00 */
.L_x_110:
[----:B-1----:R-:W-:-:S04]  /*5eb0*/  SHF.L.U32 R2, R15, 0x1f, RZ ;  /* 0x0000001f0f027819 */ /* 0x002fc800000006ff */
[----:B------:R1:W4:Y:S03]  /*5ec0*/  SYNCS.PHASECHK.TRANS64.TRYWAIT P0, [R0+URZ+0x108], R2 ;  /* 0x00010802000075a7 */ /* 0x00032600080011ff */
[----:B----4-:R-:W-:Y:S05]  /*5ed0*/  @!P0 NANOSLEEP.SYNCS 0x989680 ;  /* 0x009896800000895d */ /* 0x010fea0003900000 */
[----:B------:R-:W4:Y:S02]  /*5ee0*/  @!P0 SYNCS.PHASECHK.TRANS64 P0, [R0+URZ+0x108], R2 ;  /* 0x00010802000085a7 */ /* 0x000f2400080010ff */
[----:B--234-:R-:W-:Y:S05]  /*5ef0*/  @P0 EXIT ;  /* 0x000000000000094d */ /* 0x01cfea0003800000 */
[----:B------:R-:W-:Y:S05]  /*5f00*/  BRA `(.L_x_110) ;  /* 0xfffffffc00e87947 */ /* 0x000fea000383ffff */
.L_x_95:
[----:B------:R-:W-:-:S06]  /*5f10*/  UISETP.GE.AND UP0, UPT, UR25, 0x4, UPT ;  /* 0x000000041900788c */ /* 0x000fcc000bf06270 */
[----:B------:R-:W-:-:S13]  /*5f20*/  PLOP3.LUT P0, PT, PT, PT, UP0, 0x80, 0x8 ;  /* 0x000000000008781c */ /* 0x000fda0003f0f008 */
[----:B-1----:R-:W-:Y:S05]  /*5f30*/  @!P0 EXIT ;  /* 0x000000000000894d */ /* 0x002fea0003800000 */
[----:B------:R-:W-:Y:S01]  /*5f40*/  BAR.SYNC.DEFER_BLOCKING 0x6, 0xa0 ;  /* 0x0182800000007b1d */ /* 0x000fe20000010000 */
[----:B------:R-:W-:Y:S01]  /*5f50*/  IMAD.SHL.U32 R49, R61, 0x10, RZ ;  /* 0x000000103d317824 */ /* 0x000fe200078e00ff */
[----:B------:R-:W-:Y:S01]  /*5f60*/  CS2R R58, SRZ ;  /* 0x00000000003a7805 */ /* 0x000fe2000001ff00 */
[----:B------:R-:W-:Y:S02]  /*5f70*/  IMAD.SHL.U32 R5, R51, 0x200, RZ ;  /* 0x0000020033057824 */ /* 0x000fe400078e00ff */
[----:B------:R-:W-:Y:S01]  /*5f80*/  IMAD.U32 R23, R61, 0x10000, RZ ;  /* 0x000100003d177824 */ /* 0x000fe200078e00ff */
[----:B------:R-:W-:Y:S01]  /*5f90*/  UMOV UR43, 0x400 ;  /* 0x00000400002b7882 */ /* 0x000fe20000000000 */
[----:B------:R-:W-:Y:S01]  /*5fa0*/  LOP3.LUT R48, R49, 0x5b0, RZ, 0xc0, !PT ;  /* 0x000005b031307812 */ /* 0x000fe200078ec0ff */
[----:B------:R-:W-:Y:S01]  /*5fb0*/  ULEA UR43, UR47, UR43, 0x18 ;  /* 0x0000002b2f2b7291 */ /* 0x000fe2000f8ec0ff */
[----:B------:R-:W1:Y:S01]  /*5fc0*/  LDC.64 R44, c[0x0][0x888] ;  /* 0x00022200ff2c7b82 */ /* 0x000e620000000a00 */
[----:B------:R-:W-:Y:S01]  /*5fd0*/  IMAD.SHL.U32 R4, R61, 0x2, RZ ;  /* 0x000000023d047824 */ /* 0x000fe200078e00ff */
[----:B------:R-:W-:Y:S01]  /*5fe0*/  LOP3.LUT R48, R48, 0x200, R5, 0xf8, !PT ;  /* 0x0000020030307812 */ /* 0x000fe200078ef805 */
[----:B------:R-:W-:Y:S01]  /*5ff0*/  IMAD.SHL.U32 R5, R51, 0x200000, RZ ;  /* 0x0020000033057824 */ /* 0x000fe200078e00ff */
[C---:B------:R-:W-:Y:S01]  /*6000*/  LOP3.LUT R6, R49.reuse, 0x40, RZ, 0xc0, !PT ;  /* 0x0000004031067812 */ /* 0x040fe200078ec0ff */
[----:B------:R-:W-:Y:S01]  /*6010*/  UIADD3 UR4, UPT, UPT, UR43, 0x200, URZ ;  /* 0x000002002b047890 */ /* 0x000fe2000fffe0ff */
[----:B------:R-:W-:Y:S01]  /*6020*/  LOP3.LUT P0, RZ, R49, 0x40, RZ, 0xc0, !PT ;  /* 0x0000004031ff7812 */ /* 0x000fe2000780c0ff */
[----:B------:R-:W-:Y:S01]  /*6030*/  IMAD.MOV.U32 R60, RZ, RZ, 0x1 ;  /* 0x00000001ff3c7424 */ /* 0x000fe200078e00ff */
[----:B------:R-:W2:Y:S01]  /*6040*/  LDC.64 R46, c[0x0][0x890] ;  /* 0x00022400ff2e7b82 */ /* 0x000ea20000000a00 */
[----:B------:R-:W-:Y:S01]  /*6050*/  LOP3.LUT R5, R5, 0x200000, RZ, 0xc0, !PT ;  /* 0x0020000005057812 */ /* 0x000fe200078ec0ff */
[----:B------:R-:W-:Y:S01]  /*6060*/  IMAD.MOV.U32 R22, RZ, RZ, RZ ;  /* 0x000000ffff167224 */ /* 0x000fe200078e00ff */
[----:B------:R-:W-:Y:S01]  /*6070*/  LOP3.LUT R4, R6, 0x8, R4, 0xf8, !PT ;  /* 0x0000000806047812 */ /* 0x000fe200078ef804 */
[----:B------:R-:W-:Y:S01]  /*6080*/  IMAD.MOV.U32 R56, RZ, RZ, RZ ;  /* 0x000000ffff387224 */ /* 0x000fe200078e00ff */
[----:B------:R-:W-:Y:S01]  /*6090*/  LOP3.LUT R23, R5, 0x400000, R23, 0xf8, !PT ;  /* 0x0040000005177812 */ /* 0x000fe200078ef817 */
[----:B------:R-:W-:Y:S01]  /*60a0*/  IMAD.U32 R53, RZ, RZ, UR4 ;  /* 0x00000004ff357e24 */ /* 0x000fe2000f8e00ff */
[----:B------:R-:W3:Y:S01]  /*60b0*/  LDS R0, [UR43+0x1d0] ;  /* 0x0001d02bff007984 */ /* 0x000ee20008000800 */
[----:B------:R-:W4:Y:S01]  /*60c0*/  LDC.64 R42, c[0x0][0x8b0] ;  /* 0x00022c00ff2a7b82 */ /* 0x000f220000000a00 */
[----:B------:R-:W-:Y:S01]  /*60d0*/  LOP3.LUT R48, R48, R4, RZ, 0xfc, !PT ;  /* 0x0000000430307212 */ /* 0x000fe200078efcff */
[----:B------:R-:W1:Y:S01]  /*60e0*/  LDCU UR60, c[0x0][0x370] ;  /* 0x00006e00ff3c77ac */ /* 0x000e620008000800 */
[----:B------:R-:W-:Y:S01]  /*60f0*/  LOP3.LUT R61, R61, 0x60, RZ, 0xc0, !PT ;  /* 0x000000603d3d7812 */ /* 0x000fe200078ec0ff */
[----:B------:R-:W1:Y:S04]  /*6100*/  LDCU UR42, c[0x0][0xb0c] ;  /* 0x00016180ff2a77ac */ /* 0x000e680008000800 */
[----:B------:R-:W1:Y:S01]  /*6110*/  LDC.64 R40, c[0x0][0x8a8] ;  /* 0x00022a00ff287b82 */ /* 0x000e620000000a00 */
[----:B------:R-:W1:Y:S01]  /*6120*/  LDCU UR39, c[0x0][0xb30] ;  /* 0x00016600ff2777ac */ /* 0x000e620008000800 */
[----:B------:R-:W1:Y:S01]  /*6130*/  LDCU.64 UR54, c[0x0][0x888] ;  /* 0x00011100ff3677ac */ /* 0x000e620008000a00 */
[----:B------:R-:W1:Y:S01]  /*6140*/  LDCU.64 UR40, c[0x0][0xb28] ;  /* 0x00016500ff2877ac */ /* 0x000e620008000a00 */
[----:B------:R-:W1:Y:S01]  /*6150*/  LDCU.128 UR56, c[0x0][0xb10] ;  /* 0x00016200ff3877ac */ /* 0x000e620008000c00 */
[----:B------:R-:W1:Y:S01]  /*6160*/  LDCU UR53, c[0x0][0x374] ;  /* 0x00006e80ff3577ac */ /* 0x000e620008000800 */
[----:B------:R-:W-:Y:S01]  /*6170*/  UMOV UR52, URZ ;  /* 0x000000ff00347c82 */ /* 0x000fe20008000000 */
[----:B------:R-:W-:Y:S01]  /*6180*/  UMOV UR46, URZ ;  /* 0x000000ff002e7c82 */ /* 0x000fe20008000000 */
[----:B---3--:R-:W-:Y:S01]  /*6190*/  IMAD.IADD R23, R0, 0x1, R23 ;  /* 0x0000000100177824 */ /* 0x008fe200078e0217 */
[----:B--2---:R-:W-:-:S07]  /*61a0*/  P2R R0, PR, RZ, 0x1 ;  /* 0x00000001ff007803 */ /* 0x004fce0000000000 */
.L_x_154:
[----:B------:R-:W-:Y:S02]  /*61b0*/  LEA R3, R56, UR43, 0x3 ;  /* 0x0000002b38037c11 */ /* 0x000fe4000f8e18ff */
[----:B------:R-:W-:Y:S02]  /*61c0*/  SHF.L.U32 R0, R58, 0x1f, RZ ;  /* 0x0000001f3a007819 */ /* 0x000fe400000006ff */
[----:B-1----:R-:W-:Y:S02]  /*61d0*/  LEA R4, R56, UR43, 0x4 ;  /* 0x0000002b38047c11 */ /* 0x002fe4000f8e20ff */
[----:B------:R-:W2:Y:S02]  /*61e0*/  SYNCS.PHASECHK.TRANS64.TRYWAIT P0, [R3+URZ+0x120], R0 ;  /* 0x00012000030075a7 */ /* 0x000ea400080011ff */
[----:B--2---:R-:W-:Y:S05]  /*61f0*/  @!P0 BRA `(.L_x_111) ;  /* 0x00000040007c8947 */ /* 0x004fea0003800000 */
.L_x_223:
[----:B------:R-:W3:Y:S01]  /*6200*/  LDS.128 R4, [R4+0x1b0] ;  /* 0x0001b00004047984 */ /* 0x000ee20000000c00 */
[----:B------:R-:W-:Y:S01]  /*6210*/  UISETP.GE.AND UP0, UPT, UR45, 0x1, UPT ;  /* 0x000000012d00788c */ /* 0x000fe2000bf06270 */
[----:B------:R-:W-:Y:S01]  /*6220*/  @!PT LDS RZ, [RZ] ;  /* 0x00000000fffff984 */ /* 0x000fe20000000800 */
[----:B------:R-:W-:Y:S01]  /*6230*/  @!PT LDS RZ, [RZ] ;  /* 0x00000000fffff984 */ /* 0x000fe20000000800 */
[----:B------:R-:W-:Y:S01]  /*6240*/  @!PT LDS RZ, [RZ] ;  /* 0x00000000fffff984 */ /* 0x000fe20000000800 */
[----:B------:R-:W-:Y:S01]  /*6250*/  @!PT LDS RZ, [RZ] ;  /* 0x00000000fffff984 */ /* 0x000fe20000000800 */
[----:B------:R1:W-:Y:S06]  /*6260*/  MEMBAR.ALL.CTA ;  /* 0x0000000000007992 */ /* 0x0003ec0000008000 */
[----:B-1----:R-:W1:Y:S01]  /*6270*/  FENCE.VIEW.ASYNC.S ;  /* 0x00000000000073c6 */ /* 0x002e620000000000 */
[----:B---3--:R-:W-:Y:S11]  /*6280*/  LOP3.LUT P0, RZ, R6, 0x1, RZ, 0xc0, !PT ;  /* 0x0000000106ff7812 */ /* 0x008ff6000780c0ff */
[----:B------:R-:W-:Y:S02]  /*6290*/  @!UPT UIADD3 URZ, UPT, UPT, URZ, URZ, URZ ;  /* 0x000000fffffff290 */ /* 0x000fe4000fffe0ff */
[----:B-1----:R-:W-:Y:S01]  /*62a0*/  VOTEU.ANY UP1, P0 ;  /* 0x0000000000ff7886 */ /* 0x002fe20000020100 */
[----:B------:R-:W-:Y:S01]  /*62b0*/  PLOP3.LUT P0, PT, PT, PT, UP1, 0x80, 0x8 ;  /* 0x000000000008781c */ /* 0x000fe20003f0f018 */
[----:B------:R-:W-:Y:S11]  /*62c0*/  UP2UR UR62, UPR, URZ, 0x2 ;  /* 0x00000002ff3e7883 */ /* 0x000ff60008000000 */
[----:B------:R-:W-:Y:S01]  /*62d0*/  @!UPT UIADD3 URZ, UPT, UPT, URZ, URZ, URZ ;  /* 0x000000fffffff290 */ /* 0x000fe2000fffe0ff */
[----:B--2---:R-:W-:Y:S02]  /*62e0*/  @P0 SHF.R.U32.HI R0, RZ, 0x10, R5 ;  /* 0x00000010ff000819 */ /* 0x004fe40000011605 */
        /* <DEDUP_REMOVED lines=12> */
[----:B------:R-:W2:Y:S01]  /*63b0*/  LDCU UR12, c[0x0][0xb20] ;  /* 0x00016400ff0c77ac */ /* 0x000ea20008000800 */
[----:B------:R-:W-:Y:S02]  /*63c0*/  UIMAD.WIDE.U32 UR4, UR53, UR59, URZ ;  /* 0x0000003b350472a5 */ /* 0x000fe4000f8e00ff */
[----:B------:R-:W-:Y:S02]  /*63d0*/  UIMAD.WIDE.U32 UR6, UR60, UR56, URZ ;  /* 0x000000383c0672a5 */ /* 0x000fe4000f8e00ff */
[----:B------:R-:W-:Y:S02]  /*63e0*/  UISETP.NE.AND UP0, UPT, UR58, 0x1, UPT ;  /* 0x000000013a00788c */ /* 0x000fe4000bf05270 */
[----:B------:R-:W-:Y:S02]  /*63f0*/  UIMAD.WIDE.U32 UR8, UR37, UR59, URZ ;  /* 0x0000003b250872a5 */ /* 0x000fe4000f8e00ff */
[----:B------:R-:W-:Y:S02]  /*6400*/  UIMAD.WIDE.U32 UR10, UR38, UR56, URZ ;  /* 0x00000038260a72a5 */ /* 0x000fe4000f8e00ff */
[----:B------:R-:W-:Y:S02]  /*6410*/  UISETP.NE.AND UP1, UPT, UR42, 0x1, UPT ;  /* 0x000000012a00788c */ /* 0x000fe4000bf25270 */
[----:B------:R-:W-:Y:S01]  /*6420*/  UISETP.NE.AND UP2, UPT, UR45, 0x1, UPT ;  /* 0x000000012d00788c */ /* 0x000fe2000bf45270 */
[----:B------:R-:W-:Y:S02]  /*6430*/  UMOV UR4, UR5 ;  /* 0x0000000500047c82 */ /* 0x000fe40008000000 */
[----:B--2---:R-:W-:Y:S03]  /*6440*/  USHF.R.U32.HI UR5, URZ, UR12, UR4 ;  /* 0x0000000cff057299 */ /* 0x004fe60008011604 */
[----:B------:R-:W-:Y:S02]  /*6450*/  UMOV UR4, UR7 ;  /* 0x0000000700047c82 */ /* 0x000fe40008000000 */
[----:B------:R-:W-:Y:S02]  /*6460*/  USHF.R.U32.HI UR7, URZ, UR57, UR4 ;  /* 0x00000039ff077299 */ /* 0x000fe40008011604 */
[----:B------:R-:W-:Y:S02]  /*6470*/  USEL UR4, UR53, UR5, !UP0 ;  /* 0x0000000535047287 */ /* 0x000fe4000c000000 */
[----:B------:R-:W-:Y:S01]  /*6480*/  USEL UR7, UR60, UR7, !UP1 ;  /* 0x000000073c077287 */ /* 0x000fe2000c800000 */
[----:B------:R-:W-:Y:S01]  /*6490*/  UMOV UR5, UR9 ;  /* 0x0000000900057c82 */ /* 0x000fe20008000000 */
[----:B------:R-:W-:Y:S02]  /*64a0*/  UIMAD.WIDE.U32 UR8, UR4, UR40, URZ ;  /* 0x00000028040872a5 */ /* 0x000fe4000f8e00ff */
[----:B------:R-:W-:Y:S03]  /*64b0*/  USHF.R.U32.HI UR6, URZ, UR12, UR5 ;  /* 0x0000000cff067299 */ /* 0x000fe60008011605 */
[----:B------:R-:W-:Y:S01]  /*64c0*/  UMOV UR5, UR11 ;  /* 0x0000000b00057c82 */ /* 0x000fe20008000000 */
[----:B------:R-:W-:Y:S02]  /*64d0*/  UIMAD.WIDE.U32 UR10, UR7, UR40, URZ ;  /* 0x00000028070a72a5 */ /* 0x000fe4000f8e00ff */
[----:B------:R-:W-:Y:S02]  /*64e0*/  USHF.R.U32.HI UR12, URZ, UR57, UR5 ;  /* 0x00000039ff0c7299 */ /* 0x000fe40008011605 */
[----:B------:R-:W-:Y:S01]  /*64f0*/  USEL UR6, UR37, UR6, !UP0 ;  /* 0x0000000625067287 */ /* 0x000fe2000c000000 */
[----:B------:R-:W-:Y:S02]  /*6500*/  UMOV UR5, UR9 ;  /* 0x0000000900057c82 */ /* 0x000fe40008000000 */
[----:B------:R-:W-:Y:S01]  /*6510*/  UMOV UR10, UR11 ;  /* 0x0000000b000a7c82 */ /* 0x000fe20008000000 */
[----:B------:R-:W-:Y:S02]  /*6520*/  @UP2 USHF.R.U32.HI UR4, URZ, UR41, UR5 ;  /* 0x00000029ff042299 */ /* 0x000fe40008011605 */
[----:B------:R-:W-:Y:S02]  /*6530*/  @UP2 USHF.R.U32.HI UR7, URZ, UR41, UR10 ;  /* 0x00000029ff072299 */ /* 0x000fe4000801160a */
[----:B------:R-:W-:Y:S02]  /*6540*/  UIMAD UR4, UR45, UR4, URZ ;  /* 0x000000042d0472a4 */ /* 0x000fe4000f8e02ff */
        /* <DEDUP_REMOVED lines=8> */
[----:B------:R-:W-:Y:S02]  /*65d0*/  USEL UR11, UR6, UR4, !UP2 ;  /* 0x00000004060b7287 */ /* 0x000fe4000d000000 */
[----:B------:R-:W-:Y:S02]  /*65e0*/  UIADD3 UR8, UPT, UPT, -UR5, URZ, URZ ;  /* 0x000000ff05087290 */ /* 0x000fe4000fffe1ff */
[----:B------:R-:W-:Y:S01]  /*65f0*/  UIADD3 UR10, UPT, UPT, -UR11, URZ, URZ ;  /* 0x000000ff0b0a7290 */ /* 0x000fe2000fffe1ff */
[----:B------:R-:W-:Y:S01]  /*6600*/  @!UP0 UMOV UR4, UR9 ;  /* 0x0000000900048c82 */ /* 0x000fe20008000000 */
[----:B------:R-:W-:Y:S02]  /*6610*/  UIADD3 UR9, UPT, UPT, -UR6, URZ, URZ ;  /* 0x000000ff06097290 */ /* 0x000fe4000fffe1ff */
[----:B------:R-:W-:Y:S02]  /*6620*/  @!UP0 USHF.R.U32.HI UR4, URZ, UR41, UR4 ;  /* 0x00000029ff048299 */ /* 0x000fe40008011604 */
[----:B------:R-:W-:Y:S02]  /*6630*/  UIMAD UR10, UR45, UR10, UR6 ;  /* 0x0000000a2d0a72a4 */ /* 0x000fe4000f8e0206 */
[----:B------:R-:W-:Y:S04]  /*6640*/  @!UP0 USEL UR4, UR5, UR4, !UP2 ;  /* 0x0000000405048287 */ /* 0x000fe8000d000000 */
[----:B------:R-:W-:Y:S02]  /*6650*/  @!UP0 UIMAD UR10, UR7, UR10, UR4 ;  /* 0x0000000a070a82a4 */ /* 0x000fe4000f8e0204 */
[----:B------:R-:W-:Y:S02]  /*6660*/  @!UP0 UIADD3 UR11, UPT, UPT, UR11, -UR4, URZ ;  /* 0x800000040b0b8290 */ /* 0x000fe4000fffe0ff */
[----:B------:R-:W-:Y:S02]  /*6670*/  UIMAD UR7, UR42, UR8, UR38 ;  /* 0x000000082a0772a4 */ /* 0x000fe4000f8e0226 */
[----:B------:R-:W-:Y:S02]  /*6680*/  @!UP0 UIMAD UR6, UR11, UR45, UR5 ;  /* 0x0000002d0b0682a4 */ /* 0x000fe4000f8e0205 */
[----:B------:R-:W-:Y:S01]  /*6690*/  UIMAD UR4, UR58, UR9, UR37 ;  /* 0x000000093a0472a4 */ /* 0x000fe2000f8e0225 */
[----:B------:R-:W-:Y:S02]  /*66a0*/  @!UP0 UMOV UR5, UR10 ;  /* 0x0000000a00058c82 */ /* 0x000fe40008000000 */
[----:B------:R-:W-:Y:S02]  /*66b0*/  UIMAD UR38, UR5, UR42, UR7 ;  /* 0x0000002a052672a4 */ /* 0x000fe4000f8e0207 */
[----:B------:R-:W-:Y:S11]  /*66c0*/  UIMAD UR37, UR6, UR58, UR4 ;  /* 0x0000003a062572a4 */ /* 0x000ff6000f8e0204 */
[----:B------:R-:W-:Y:S01]  /*66d0*/  @!UPT UIADD3 URZ, UPT, UPT, URZ, URZ, URZ ;  /* 0x000000fffffff290 */ /* 0x000fe2000fffe0ff */
.L_x_112:
[----:B------:R-:W-:Y:S01]  /*66e0*/  UISETP.NE.AND UP0, UPT, UR39, 0x1, UPT ;  /* 0x000000012700788c */ /* 0x000fe2000bf05270 */
[----:B------:R-:W-:Y:S01]  /*66f0*/  LOP3.LUT P0, RZ, R53, 0x90, RZ, 0xc0, !PT ;  /* 0x0000009035ff7812 */ /* 0x000fe2000780c0ff */
[----:B------:R-:W-:Y:S01]  /*6700*/  USHF.L.U32 UR50, UR28, 0x6, URZ ;  /* 0x000000061c327899 */ /* 0x000fe200080006ff */
[----:B------:R-:W-:Y:S01]  /*6710*/  BSSY.RECONVERGENT B6, `(.L_x_113) ;  /* 0x0000034000067945 */ /* 0x000fe20003800200 */
[----:B------:R-:W-:Y:S01]  /*6720*/  USHF.L.U32 UR49, UR20, 0x7, URZ ;  /* 0x0000000714317899 */ /* 0x000fe200080006ff */
[----:B------:R-:W-:Y:S06]  /*6730*/  IADD3 R56, PT, PT, R56, 0x1, RZ ;  /* 0x0000000138387810 */ /* 0x000fec0007ffe0ff */
[----:B------:R-:W2:Y:S01]  /*6740*/  @!UP0 LDCU.128 UR12, c[0x0][0xb10] ;  /* 0x00016200ff0c87ac */ /* 0x000ea20008000c00 */
[----:B------:R-:W3:Y:S01]  /*6750*/  @!UP0 LDCU UR5, c[0x0][0xb0c] ;  /* 0x00016180ff0587ac */ /* 0x000ee20008000800 */
[----:B------:R-:W4:Y:S01]  /*6760*/  @!UP0 LDCU UR10, c[0x0][0xb20] ;  /* 0x00016400ff0a87ac */ /* 0x000f220008000800 */
[----:B--2---:R-:W-:Y:S02]  /*6770*/  UIMAD.WIDE.U32 UR8, UR38, UR12, URZ ;  /* 0x0000000c260872a5 */ /* 0x004fe4000f8e00ff */
[----:B------:R-:W-:Y:S02]  /*6780*/  UIMAD.WIDE.U32 UR6, UR37, UR15, URZ ;  /* 0x0000000f250672a5 */ /* 0x000fe4000f8e00ff */
[----:B------:R-:W-:Y:S03]  /*6790*/  @!UP0 UISETP.NE.AND UP1, UPT, UR14, 0x1, UPT ;  /* 0x000000010e00888c */ /* 0x000fe6000bf25270 */
[----:B------:R-:W-:Y:S01]  /*67a0*/  @!UP0 UMOV UR4, UR9 ;  /* 0x0000000900048c82 */ /* 0x000fe20008000000 */
[----:B---3--:R-:W-:Y:S02]  /*67b0*/  @!UP0 UISETP.NE.AND UP2, UPT, UR5, 0x1, UPT ;  /* 0x000000010500888c */ /* 0x008fe4000bf45270 */
[----:B------:R-:W-:Y:S01]  /*67c0*/  @!UP0 USHF.R.U32.HI UR4, URZ, UR13, UR4 ;  /* 0x0000000dff048299 */ /* 0x000fe20008011604 */
[----:B------:R-:W-:Y:S02]  /*67d0*/  @!UP0 UMOV UR6, UR7 ;  /* 0x0000000700068c82 */ /* 0x000fe40008000000 */
[----:B----4-:R-:W-:Y:S02]  /*67e0*/  @!UP0 USHF.R.U32.HI UR6, URZ, UR10, UR6 ;  /* 0x0000000aff068299 */ /* 0x010fe40008011606 */
[----:B------:R-:W-:Y:S02]  /*67f0*/  @!UP0 USEL UR7, UR38, UR4, !UP2 ;  /* 0x0000000426078287 */ /* 0x000fe4000d000000 */
[----:B------:R-:W-:Y:S04]  /*6800*/  @!UP0 USEL UR6, UR37, UR6, !UP1 ;  /* 0x0000000625068287 */ /* 0x000fe8000c800000 */
[----:B------:R-:W-:Y:S02]  /*6810*/  @!UP0 UIADD3 UR4, UPT, UPT, -UR7, UR6, URZ ;  /* 0x0000000607048290 */ /* 0x000fe4000fffe1ff */
[----:B------:R-:W-:Y:S02]  /*6820*/  @!UP0 UIADD3 UR6, UPT, UPT, UR7, -UR6, URZ ;  /* 0x8000000607068290 */ /* 0x000fe4000fffe0ff */
[----:B------:R-:W-:Y:S02]  /*6830*/  @!UP0 UIMAD UR38, UR4, UR5, UR38 ;  /* 0x00000005042682a4 */ /* 0x000fe4000f8e0226 */
[----:B------:R-:W-:Y:S01]  /*6840*/  @!UP0 UIMAD UR37, UR6, UR14, UR37 ;  /* 0x0000000e062582a4 */ /* 0x000fe2000f8e0225 */
[----:B------:R-:W-:Y:S11]  /*6850*/  @!P0 BRA `(.L_x_114) ;  /* 0x00000000007c8947 */ /* 0x000ff60003800000 */
[----:B------:R-:W2:Y:S01]  /*6860*/  LDCU.64 UR8, c[0x4][0x80] ;  /* 0x01001000ff0877ac */ /* 0x000ea20008000a00 */
[----:B------:R-:W-:Y:S01]  /*6870*/  MOV R2, 0x0 ;  /* 0x0000000000027802 */ /* 0x000fe20000000f00 */
[----:B------:R-:W-:Y:S02]  /*6880*/  HFMA2 R12, -RZ, RZ, 0, 5.9604644775390625e-08 ;  /* 0x00000001ff0c7431 */ /* 0x000fe400000001ff */
[----:B------:R-:W-:Y:S01]  /*6890*/  IMAD.MOV.U32 R8, RZ, RZ, 0x70 ;  /* 0x00000070ff087424 */ /* 0x000fe200078e00ff */
[----:B------:R3:W4:Y:S01]  /*68a0*/  LDC.64 R14, c[0x4][R2] ;  /* 0x01000000020e7b82 */ /* 0x0007220000000a00 */
[----:B------:R-:W1:Y:S01]  /*68b0*/  LDCU.64 UR6, c[0x4][0x88] ;  /* 0x01001100ff0677ac */ /* 0x000e620008000a00 */
[----:B------:R-:W-:Y:S01]  /*68c0*/  IMAD.MOV.U32 R13, RZ, RZ, RZ ;  /* 0x000000ffff0d7224 */ /* 0x000fe200078e00ff */
[----:B------:R-:W1:Y:S01]  /*68d0*/  LDCU.64 UR4, c[0x4][0x8] ;  /* 0x01000100ff0477ac */ /* 0x000e620008000a00 */
[----:B--2---:R-:W-:Y:S01]  /*68e0*/  MOV R5, UR9 ;  /* 0x0000000900057c02 */ /* 0x004fe20008000f00 */
[----:B------:R-:W-:Y:S01]  /*68f0*/  IMAD.U32 R4, RZ, RZ, UR8 ;  /* 0x00000008ff047e24 */ /* 0x000fe2000f8e00ff */
[----:B-1----:R-:W-:Y:S01]  /*6900*/  MOV R7, UR7 ;  /* 0x0000000700077c02 */ /* 0x002fe20008000f00 */
[----:B------:R-:W-:Y:S01]  /*6910*/  IMAD.U32 R6, RZ, RZ, UR6 ;  /* 0x00000006ff067e24 */ /* 0x000fe2000f8e00ff */
[----:B------:R-:W-:Y:S01]  /*6920*/  MOV R11, UR5 ;  /* 0x00000005000b7c02 */ /* 0x000fe20008000f00 */
[----:B------:R-:W-:Y:S02]  /*6930*/  IMAD.U32 R10, RZ, RZ, UR4 ;  /* 0x00000004ff0a7e24 */ /* 0x000fe4000f8e00ff */
[----:B------:R-:W-:Y:S07]  /*6940*/  LEPC R20, `(.L_x_115) ;  /* 0x000000001014794e */ /* 0x000fee0000000000 */
[----:B---345:R-:W-:Y:S05]  /*6950*/  CALL.ABS.NOINC R14 ;  /* 0x000000000e007343 */ /* 0x038fea0003c00000 */
.L_x_115:
[----:B------:R-:W1:Y:S01]  /*6960*/  LDCU.64 UR8, c[0x4][0x80] ;  /* 0x01001000ff0877ac */ /* 0x000e620008000a00 */
[----:B------:R-:W2:Y:S01]  /*6970*/  LDC.64 R2, c[0x4][R2] ;  /* 0x0100000002027b82 */ /* 0x000ea20000000a00 */
[----:B------:R-:W-:Y:S02]  /*6980*/  HFMA2 R12, -RZ, RZ, 0, 5.9604644775390625e-08 ;  /* 0x00000001ff0c7431 */ /* 0x000fe400000001ff */
[----:B------:R-:W-:Y:S02]  /*6990*/  IMAD.MOV.U32 R8, RZ, RZ, 0x70 ;  /* 0x00000070ff087424 */ /* 0x000fe400078e00ff */
[----:B------:R-:W-:Y:S01]  /*69a0*/  IMAD.MOV.U32 R13, RZ, RZ, RZ ;  /* 0x000000ffff0d7224 */ /* 0x000fe200078e00ff */
[----:B------:R-:W3:Y:S01]  /*69b0*/  LDCU.64 UR6, c[0x4][0x88] ;  /* 0x01001100ff0677ac */ /* 0x000ee20008000a00 */
[----:B------:R-:W4:Y:S01]  /*69c0*/  LDCU.64 UR4, c[0x4][0x8] ;  /* 0x01000100ff0477ac */ /* 0x000f220008000a00 */
[----:B-1----:R-:W-:Y:S02]  /*69d0*/  MOV R4, UR8 ;  /* 0x0000000800047c02 */ /* 0x002fe40008000f00 */
[----:B------:R-:W-:Y:S02]  /*69e0*/  MOV R5, UR9 ;  /* 0x0000000900057c02 */ /* 0x000fe40008000f00 */
[----:B---3--:R-:W-:Y:S01]  /*69f0*/  MOV R7, UR7 ;  /* 0x0000000700077c02 */ /* 0x008fe20008000f00 */
[----:B------:R-:W-:Y:S01]  /*6a00*/  IMAD.U32 R6, RZ, RZ, UR6 ;  /* 0x00000006ff067e24 */ /* 0x000fe2000f8e00ff */
[----:B----4-:R-:W-:Y:S01]  /*6a10*/  MOV R11, UR5 ;  /* 0x00000005000b7c02 */ /* 0x010fe20008000f00 */
[----:B------:R-:W-:Y:S02]  /*6a20*/  IMAD.U32 R10, RZ, RZ, UR4 ;  /* 0x00000004ff0a7e24 */ /* 0x000fe4000f8e00ff */
[----:B------:R-:W-:Y:S07]  /*6a30*/  LEPC R20, `(.L_x_114) ;  /* 0x000000001014794e */ /* 0x000fee0000000000 */
[----:B--2---:R-:W-:Y:S05]  /*6a40*/  CALL.ABS.NOINC R2 ;  /* 0x0000000002007343 */ /* 0x004fea0003c00000 */
.L_x_114:
[----:B------:R-:W-:Y:S05]  /*6a50*/  BSYNC.RECONVERGENT B6 ;  /* 0x0000000000067941 */ /* 0x000fea0003800200 */
.L_x_113:
[----:B------:R-:W-:Y:S02]  /*6a60*/  ISETP.NE.U32.AND P0, PT, RZ, UR54, PT ;  /* 0x00000036ff007c0c */ /* 0x000fe4000bf05070 */
[C---:B------:R-:W-:Y:S02]  /*6a70*/  ISETP.NE.U32.AND P1, PT, R46.reuse, RZ, PT ;  /* 0x000000ff2e00720c */ /* 0x040fe40003f25070 */
[----:B------:R-:W-:Y:S02]  /*6a80*/  ISETP.NE.U32.AND P4, PT, R46, RZ, PT ;  /* 0x000000ff2e00720c */ /* 0x000fe40003f85070 */
[----:B------:R-:W-:Y:S02]  /*6a90*/  ISETP.NE.AND.EX P0, PT, RZ, UR55, PT, P0 ;  /* 0x00000037ff007c0c */ /* 0x000fe4000bf05300 */
[C---:B------:R-:W-:Y:S02]  /*6aa0*/  ISETP.NE.AND.EX P1, PT, R47.reuse, RZ, PT, P1 ;  /* 0x000000ff2f00720c */ /* 0x040fe40003f25310 */
[----:B------:R-:W-:Y:S02]  /*6ab0*/  ISETP.NE.AND.EX P4, PT, R47, RZ, P0, P4 ;  /* 0x000000ff2f00720c */ /* 0x000fe40000785340 */
[----:B------:R-:W-:Y:S02]  /*6ac0*/  ISETP.NE.U32.AND P5, PT, R42, RZ, PT ;  /* 0x000000ff2a00720c */ /* 0x000fe40003fa5070 */
[----:B------:R-:W-:Y:S02]  /*6ad0*/  ISETP.NE.U32.AND P3, PT, RZ, UR54, PT ;  /* 0x00000036ff007c0c */ /* 0x000fe4000bf65070 */
[----:B------:R-:W-:Y:S02]  /*6ae0*/  PLOP3.LUT P2, PT, PT, PT, PT, 0x8, 0x80 ;  /* 0x000000000080781c */ /* 0x000fe40003f4e170 */
[----:B------:R-:W-:Y:S02]  /*6af0*/  ISETP.NE.AND.EX P5, PT, R43, RZ, PT, P5 ;  /* 0x000000ff2b00720c */ /* 0x000fe40003fa5350 */
[----:B------:R-:W-:Y:S03]  /*6b00*/  ISETP.NE.AND.EX P3, PT, RZ, UR55, PT, P3 ;  /* 0x00000037ff007c0c */ /* 0x000fe6000bf65330 */
[----:B------:R-:W-:Y:S01]  /*6b10*/  @!P4 PLOP3.LUT P2, PT, P1, PT, PT, 0x80, 0x8 ;  /* 0x000000000008c81c */ /* 0x000fe20000f4f070 */
[----:B------:R-:W-:Y:S01]  /*6b20*/  @!UPT UIADD3 URZ, UPT, UPT, URZ, URZ, URZ ;  /* 0x000000fffffff290 */ /* 0x000fe2000fffe0ff */
[----:B------:R-:W-:Y:S11]  /*6b30*/  @!P1 BRA `(.L_x_116) ;  /* 0x0000000000309947 */ /* 0x000ff60003800000 */
[----:B------:R-:W-:Y:S01]  /*6b40*/  ISETP.NE.U32.AND P0, PT, R44, RZ, PT ;  /* 0x000000ff2c00720c */ /* 0x000fe20003f05070 */
[----:B------:R-:W2:Y:S01]  /*6b50*/  LDCU.64 UR4, c[0x0][0x358] ;  /* 0x00006b00ff0477ac */ /* 0x000ea20008000a00 */
[----:B------:R-:W-:Y:S02]  /*6b60*/  IMAD.MOV.U32 R50, RZ, RZ, 0x1 ;  /* 0x00000001ff327424 */ /* 0x000fe400078e00ff */
[----:B------:R-:W-:Y:S11]  /*6b70*/  ISETP.NE.AND.EX P0, PT, R45, RZ, PT, P0 ;  /* 0x000000ff2d00720c */ /* 0x000ff60003f05300 */
[----:B------:R-:W-:Y:S02]  /*6b80*/  @!UPT UIADD3 URZ, UPT, UPT, URZ, URZ, URZ ;  /* 0x000000fffffff290 */ /* 0x000fe4000fffe0ff */
[----:B------:R-:W3:Y:S01]  /*6b90*/  @P0 LDC.64 R2, c[0x0][0x888] ;  /* 0x00022200ff020b82 */ /* 0x000ee20000000a00 */
[----:B-1----:R-:W-:Y:S04]  /*6ba0*/  @P0 IMAD R0, R46, UR36, RZ ;  /* 0x000000242e000c24 */ /* 0x002fe8000f8e02ff */
[----:B---3--:R-:W-:Y:S04]  /*6bb0*/  @P0 IMAD.WIDE R2, R0, 0x4, R2 ;  /* 0x0000000400020825 */ /* 0x008fe800078e0202 */
[----:B------:R-:W-:Y:S01]  /*6bc0*/  HFMA2 R0, -RZ, RZ, 0, 5.9604644775390625e-08 ;  /* 0x00000001ff007431 */ /* 0x000fe200000001ff */
[----:B--2--5:R2:W5:Y:S04]  /*6bd0*/  @P0 LDG.E R27, desc[UR4][R2.64] ;  /* 0x00000004021b0981 */ /* 0x024568000c1e1900 */
[----:B------:R-:W-:Y:S01]  /*6be0*/  @!P0 PRMT R50, R0, 0x7610, R50 ;  /* 0x0000761000328816 */ /* 0x000fe20000000032 */
[----:B--2---:R-:W3:Y:S06]  /*6bf0*/  @!P0 LDC R27, c[0x0][0x880] ;  /* 0x00022000ff1b8b82 */ /* 0x004eec0000000800 */
.L_x_116:
[----:B------:R-:W-:Y:S05]  /*6c00*/  @!P5 BRA `(.L_x_117) ;  /* 0x000000000024d947 */ /* 0x000fea0003800000 */
[----:B------:R-:W-:Y:S01]  /*6c10*/  ISETP.NE.U32.AND P0, PT, R40, RZ, PT ;  /* 0x000000ff2800720c */ /* 0x000fe20003f05070 */
[----:B------:R-:W2:Y:S03]  /*6c20*/  LDCU.64 UR4, c[0x0][0x358] ;  /* 0x00006b00ff0477ac */ /* 0x000ea60008000a00 */
[----:B------:R-:W-:Y:S11]  /*6c30*/  ISETP.NE.AND.EX P0, PT, R41, RZ, PT, P0 ;  /* 0x000000ff2900720c */ /* 0x000ff60003f05300 */
[----:B------:R-:W-:Y:S02]  /*6c40*/  @!UPT UIADD3 URZ, UPT, UPT, URZ, URZ, URZ ;  /* 0x000000fffffff290 */ /* 0x000fe4000fffe0ff */
[----:B------:R-:W4:Y:S01]  /*6c50*/  @P0 LDC.64 R2, c[0x0][0x8a8] ;  /* 0x00022a00ff020b82 */ /* 0x000f220000000a00 */
[----:B-1----:R-:W-:Y:S04]  /*6c60*/  @P0 IMAD R0, R42, UR36, RZ ;  /* 0x000000242a000c24 */ /* 0x002fe8000f8e02ff */
[----:B----4-:R-:W-:Y:S05]  /*6c70*/  @P0 IMAD.WIDE R2, R0, 0x4, R2 ;  /* 0x0000000400020825 */ /* 0x010fea00078e0202 */
[----:B--2--5:R2:W5:Y:S02]  /*6c80*/  @P0 LDG.E R24, desc[UR4][R2.64] ;  /* 0x0000000402180981 */ /* 0x024564000c1e1900 */
[----:B--2---:R-:W4:Y:S02]  /*6c90*/  @!P0 LDC R24, c[0x0][0x8a0] ;  /* 0x00022800ff188b82 */ /* 0x004f240000000800 */
.L_x_117:
[----:B---3-5:R-:W-:Y:S01]  /*6ca0*/  FSETP.NEU.AND P0, PT, R27, RZ, PT ;  /* 0x000000ff1b00720b */ /* 0x028fe20003f0d000 */
[----:B------:R-:W-:Y:S01]  /*6cb0*/  IMAD.SHL.U32 R57, R48, 0x2, RZ ;  /* 0x0000000230397824 */ /* 0x000fe200078e00ff */
[----:B------:R-:W-:Y:S01]  /*6cc0*/  SEL R3, RZ, 0xffffffff, P3 ;  /* 0xffffffffff037807 */ /* 0x000fe20001800000 */
[----:B------:R-:W-:Y:S01]  /*6cd0*/  BSSY B1, `(.L_x_118) ;  /* 0x0000033000017945 */ /* 0x000fe20003800000 */
[----:B------:R-:W-:Y:S01]  /*6ce0*/  @!P4 LOP3.LUT P3, RZ, R50, 0xff, RZ, 0xc0, !PT ;  /* 0x000000ff32ffc812 */ /* 0x000fe2000786c0ff */
[----:B------:R-:W-:Y:S01]  /*6cf0*/  IMAD.MOV.U32 R64, RZ, RZ, 0x1 ;  /* 0x00000001ff407424 */ /* 0x000fe200078e00ff */
[----:B-1----:R-:W-:Y:S01]  /*6d00*/  @!P4 SEL R0, RZ, 0xffffffff, P0 ;  /* 0xffffffffff00c807 */ /* 0x002fe20000000000 */
[----:B------:R-:W-:Y:S01]  /*6d10*/  IMAD R25, R22, 0x40, R23 ;  /* 0x0000004016197824 */ /* 0x000fe200078e0217 */
[----:B------:R-:W-:Y:S01]  /*6d20*/  LOP3.LUT R60, R60, 0x1, RZ, 0x3c, !PT ;  /* 0x000000013c3c7812 */ /* 0x000fe200078e3cff */
[----:B------:R-:W-:Y:S01]  /*6d30*/  IMAD.MOV.U32 R26, RZ, RZ, RZ ;  /* 0x000000ffff1a7224 */ /* 0x000fe200078e00ff */
[----:B------:R-:W-:Y:S02]  /*6d40*/  @P2 SEL R0, R3, R0, !P3 ;  /* 0x0000000003002207 */ /* 0x000fe40005800000 */
[----:B------:R-:W-:Y:S02]  /*6d50*/  CS2R R38, SRZ ;  /* 0x0000000000267805 */ /* 0x000fe4000001ff00 */
[----:B------:R-:W-:Y:S02]  /*6d60*/  LEA R54, R22, UR43, 0x3 ;  /* 0x0000002b16367c11 */ /* 0x000fe4000f8e18ff */
[----:B------:R-:W-:Y:S02]  /*6d70*/  CS2R R36, SRZ ;  /* 0x0000000000247805 */ /* 0x000fe4000001ff00 */
[----:B------:R-:W-:Y:S02]  /*6d80*/  @!P4 LOP3.LUT R0, R0, 0x1, RZ, 0xc0, !PT ;  /* 0x000000010000c812 */ /* 0x000fe400078ec0ff */
[----:B------:R-:W-:Y:S02]  /*6d90*/  CS2R R30, SRZ ;  /* 0x00000000001e7805 */ /* 0x000fe4000001ff00 */
[----:B------:R-:W-:Y:S02]  /*6da0*/  SEL R2, RZ, 0xffffffff, P0 ;  /* 0xffffffffff027807 */ /* 0x000fe40000000000 */
[----:B------:R-:W-:Y:S02]  /*6db0*/  CS2R R28, SRZ ;  /* 0x00000000001c7805 */ /* 0x000fe4000001ff00 */
[----:B------:R-:W-:Y:S01]  /*6dc0*/  ISETP.NE.U32.OR P6, PT, R0, 0x1, P4 ;  /* 0x000000010000780c */ /* 0x000fe200027c5470 */
[----:B------:R-:W-:Y:S01]  /*6dd0*/  VIADD R63, R57, UR43 ;  /* 0x0000002b393f7c36 */ /* 0x000fe20008000000 */
[----:B------:R-:W-:Y:S02]  /*6de0*/  LOP3.LUT P4, R55, R50, 0xff, RZ, 0xc0, !PT ;  /* 0x000000ff32377812 */ /* 0x000fe4000788c0ff */
[----:B------:R-:W-:Y:S02]  /*6df0*/  P2R R62, PR, RZ, 0x40 ;  /* 0x00000040ff3e7803 */ /* 0x000fe40000000000 */
[----:B------:R-:W-:Y:S04]  /*6e00*/  @P1 SEL R2, R3, R2, !P4 ;  /* 0x0000000203021207 */ /* 0x000fe80006000000 */
[----:B------:R-:W-:Y:S03]  /*6e10*/  LOP3.LUT R2, R2, 0x1, RZ, 0xc0, !PT ;  /* 0x0000000102027812 */ /* 0x000fe600078ec0ff */
[----:B------:R-:W-:Y:S02]  /*6e20*/  @P6 SHF.L.U32 R0, R60, 0x1f, RZ ;  /* 0x0000001f3c006819 */ /* 0x000fe400000006ff */
[----:B------:R-:W-:Y:S02]  /*6e30*/  ISETP.NE.U32.AND P5, PT, R2, 0x1, PT ;  /* 0x000000010200780c */ /* 0x000fe40003fa5070 */
[----:B------:R1:W2:Y:S02]  /*6e40*/  @P6 SYNCS.PHASECHK.TRANS64.TRYWAIT P3, [UR43+0xd0], R0 ;  /* 0x0000d000ff0065a7 */ /* 0x0002a4000806112b */
[----:B------:R-:W-:Y:S02]  /*6e50*/  P2R R65, PR, RZ, 0x20 ;  /* 0x00000020ff417803 */ /* 0x000fe40000000000 */
[----:B-1----:R-:W-:Y:S04]  /*6e60*/  SHF.L.U32 R0, R59, 0x1f, RZ ;  /* 0x0000001f3b007819 */ /* 0x002fe800000006ff */
[----:B------:R1:W3:Y:S01]  /*6e70*/  SYNCS.PHASECHK.TRANS64.TRYWAIT P2, [R54+URZ+0x140], R0 ;  /* 0x00014000360075a7 */ /* 0x0002e200080411ff */
[----:B--2---:R-:W-:Y:S01]  /*6e80*/  @P6 SEL R64, RZ, 0x1, !P3 ;  /* 0x00000001ff406807 */ /* 0x004fe20005800000 */
[----:B-1----:R-:W-:Y:S06]  /*6e90*/  @!P6 BRA `(.L_x_119) ;  /* 0x000000000058e947 */ /* 0x002fec0003800000 */
[----:B------:R-:W-:Y:S01]  /*6ea0*/  VIADD R2, R63, 0x200 ;  /* 0x000002003f027836 */ /* 0x000fe20000000000 */
[----:B------:R-:W-:Y:S01]  /*6eb0*/  LOP3.LUT P6, RZ, R49, 0x40, RZ, 0xc0, !PT ;  /* 0x0000004031ff7812 */ /* 0x000fe200078cc0ff */
[----:B------:R-:W-:Y:S01]  /*6ec0*/  BSSY B0, `(.L_x_120) ;  /* 0x000000e000007945 */ /* 0x000fe20003800000 */
[----:B------:R-:W-:Y:S01]  /*6ed0*/  ISETP.NE.AND P1, PT, R64, RZ, PT ;  /* 0x000000ff4000720c */ /* 0x000fe20003f25270 */
[----:B------:R-:W-:Y:S01]  /*6ee0*/  @P5 VIADD R4, R63, 0x210 ;  /* 0x000002103f045836 */ /* 0x000fe20000000000 */
[----:B------:R-:W-:Y:S01]  /*6ef0*/  PLOP3.LUT P0, PT, PT, PT, PT, 0x8, 0x80 ;  /* 0x000000000080781c */ /* 0x000fe20003f0e170 */
[----:B------:R-:W-:Y:S01]  /*6f00*/  IMAD.MOV.U32 R39, RZ, RZ, RZ ;  /* 0x000000ffff277224 */ /* 0x000fe200078e00ff */
[----:B------:R-:W-:Y:S02]  /*6f10*/  @P5 PLOP3.LUT P0, PT, P6, PT, PT, 0x80, 0x8 ;  /* 0x000000000008581c */ /* 0x000fe4000370f070 */
[----:B------:R-:W-:Y:S02]  /*6f20*/  CS2R R36, SRZ ;  /* 0x0000000000247805 */ /* 0x000fe4000001ff00 */
[----:B------:R-:W-:Y:S02]  /*6f30*/  CS2R R30, SRZ ;  /* 0x00000000001e7805 */ /* 0x000fe4000001ff00 */
[----:B------:R-:W-:Y:S07]  /*6f40*/  CS2R R28, SRZ ;  /* 0x00000000001c7805 */ /* 0x000fee000001ff00 */
[----:B------:R-:W-:Y:S01]  /*6f50*/  @P0 VIADD R4, R2, 0xfffffff0 ;  /* 0xfffffff002040836 */ /* 0x000fe20000000000 */
[----:B------:R-:W-:Y:S06]  /*6f60*/  @P1 BRA `(.L_x_121) ;  /* 0x00000000000c1947 */ /* 0x000fec0003800000 */
[----:B------:R-:W-:Y:S04]  /*6f70*/  SHF.L.U32 R3, R60, 0x1f, RZ ;  /* 0x0000001f3c037819 */ /* 0x000fe800000006ff */
[----:B------:R-:W1:Y:S02]  /*6f80*/  SYNCS.PHASECHK.TRANS64.TRYWAIT P0, [UR43+0xd0], R3 ;  /* 0x0000d003ff0075a7 */ /* 0x000e64000800112b */
[----:B-1----:R-:W-:Y:S05]  /*6f90*/  @!P0 BRA `(.L_x_122) ;  /* 0x0000003400288947 */ /* 0x002fea0003800000 */
.L_x_121:
[----:B------:R-:W-:Y:S05]  /*6fa0*/  BSYNC B0 ;  /* 0x0000000000007941 */ /* 0x000fea0003800000 */
.L_x_120:
[----:B------:R-:W-:Y:S01]  /*6fb0*/  ISETP.NE.AND P0, PT, R65, RZ, PT ;  /* 0x000000ff4100720c */ /* 0x000fe20003f05270 */
[----:B------:R-:W-:Y:S11]  /*6fc0*/  HFMA2 R26, -RZ, RZ, 0, 5.9604644775390625e-08 ;  /* 0x00000001ff1a7431 */ /* 0x000ff600000001ff */
[----:B------:R-:W-:Y:S01]  /*6fd0*/  @!UPT UIADD3 URZ, UPT, UPT, URZ, URZ, URZ ;  /* 0x000000fffffff290 */ /* 0x000fe2000fffe0ff */
[----:B------:R2:W1:Y:S04]  /*6fe0*/  @P0 LDS.128 R36, [R4] ;  /* 0x0000000004240984 */ /* 0x0004680000000c00 */
[----:B------:R2:W1:Y:S02]  /*6ff0*/  @P0 LDS.128 R28, [R57+UR43+0x200] ;  /* 0x0002002b391c0984 */ /* 0x0004640008000c00 */
.L_x_119:
[----:B------:R-:W-:Y:S05]  /*7000*/  BSYNC B1 ;  /* 0x0000000000017941 */ /* 0x000fea0003800000 */
.L_x_118:
[----:B-1----:R-:W-:Y:S04]  /*7010*/  SHF.R.U32.HI R2, RZ, 0x15, R25 ;  /* 0x00000015ff027819 */ /* 0x002fe80000011619 */
[----:B------:R-:W-:Y:S01]  /*7020*/  LOP3.LUT P0, RZ, R2, 0x3, R51, 0x48, !PT ;  /* 0x0000000302ff7812 */ /* 0x000fe20007804833 */
[----:B------:R-:W-:Y:S01]  /*7030*/  @!UPT UIADD3 URZ, UPT, UPT, URZ, URZ, URZ ;  /* 0x000000fffffff290 */ /* 0x000fe2000fffe0ff */
[----:B---3--:R-:W-:Y:S11]  /*7040*/  @P2 BRA `(.L_x_123) ;  /* 0x0000000000082947 */ /* 0x008ff60003800000 */
[----:B------:R-:W1:Y:S02]  /*7050*/  SYNCS.PHASECHK.TRANS64.TRYWAIT P1, [R54+URZ+0x140], R0 ;  /* 0x00014000360075a7 */ /* 0x000e6400080211ff */
[----:B-1----:R-:W-:Y:S05]  /*7060*/  @!P1 BRA `(.L_x_124) ;  /* 0x00000034000c9947 */ /* 0x002fea0003800000 */
.L_x_123:
[----:B------:R-:W-:Y:S05]  /*7070*/  @!P0 BRA `(.L_x_125) ;  /* 0x0000000000408947 */ /* 0x000fea0003800000 */
[----:B------:R-:W3:Y:S01]  /*7080*/  LDCU.64 UR8, c[0x4][0x70] ;  /* 0x01000e00ff0877ac */ /* 0x000ee20008000a00 */
[----:B------:R-:W-:Y:S01]  /*7090*/  MOV R3, 0x0 ;  /* 0x0000000000037802 */ /* 0x000fe20000000f00 */
[----:B------:R-:W-:Y:S02]  /*70a0*/  HFMA2 R12, -RZ, RZ, 0, 5.9604644775390625e-08 ;  /* 0x00000001ff0c7431 */ /* 0x000fe400000001ff */
[----:B------:R-:W-:Y:S02]  /*70b0*/  IMAD.MOV.U32 R8, RZ, RZ, 0x192 ;  /* 0x00000192ff087424 */ /* 0x000fe400078e00ff */
[----:B------:R-:W-:Y:S01]  /*70c0*/  IMAD.MOV.U32 R13, RZ, RZ, RZ ;  /* 0x000000ffff0d7224 */ /* 0x000fe200078e00ff */
[----:B------:R-:W5:Y:S01]  /*70d0*/  LDCU.64 UR6, c[0x4][0x78] ;  /* 0x01000f00ff0677ac */ /* 0x000f620008000a00 */
[----:B------:R-:W1:Y:S01]  /*70e0*/  LDC.64 R2, c[0x4][R3] ;  /* 0x0100000003027b82 */ /* 0x000e620000000a00 */
[----:B------:R-:W4:Y:S01]  /*70f0*/  LDCU.64 UR4, c[0x4][0x10] ;  /* 0x01000200ff0477ac */ /* 0x000f220008000a00 */
[----:B---3--:R-:W-:Y:S01]  /*7100*/  MOV R5, UR9 ;  /* 0x0000000900057c02 */ /* 0x008fe20008000f00 */
[----:B--2---:R-:W-:Y:S01]  /*7110*/  IMAD.U32 R4, RZ, RZ, UR8 ;  /* 0x00000008ff047e24 */ /* 0x004fe2000f8e00ff */
[----:B-----5:R-:W-:Y:S01]  /*7120*/  MOV R7, UR7 ;  /* 0x0000000700077c02 */ /* 0x020fe20008000f00 */
[----:B------:R-:W-:Y:S01]  /*7130*/  IMAD.U32 R6, RZ, RZ, UR6 ;  /* 0x00000006ff067e24 */ /* 0x000fe2000f8e00ff */
[----:B----4-:R-:W-:Y:S01]  /*7140*/  MOV R11, UR5 ;  /* 0x00000005000b7c02 */ /* 0x010fe20008000f00 */
[----:B------:R-:W-:Y:S02]  /*7150*/  IMAD.U32 R10, RZ, RZ, UR4 ;  /* 0x00000004ff0a7e24 */ /* 0x000fe4000f8e00ff */
[----:B------:R-:W-:Y:S07]  /*7160*/  LEPC R20, `(.L_x_125) ;  /* 0x000000001014794e */ /* 0x000fee0000000000 */
[----:B-1----:R-:W-:Y:S05]  /*7170*/  CALL.ABS.NOINC R2 ;  /* 0x0000000002007343 */ /* 0x002fea0003c00000 */
.L_x_125:
[----:B------:R-:W-:Y:S05]  /*7180*/  WARPSYNC.ALL ;  /* 0x0000000000007948 */ /* 0x000fea0003800000 */
[----:B------:R-:W-:Y:S01]  /*7190*/  R2UR UR4, R25 ;  /* 0x00000000190472ca */ /* 0x000fe200000e0000 */
[--C-:B------:R-:W-:Y:S01]  /*71a0*/  HADD2.F32 R3, -RZ, R28.reuse.H0_H0 ;  /* 0x2000001cff037230 */ /* 0x100fe20000004100 */
[----:B------:R-:W-:Y:S01]  /*71b0*/  MOV R66, 0x10 ;  /* 0x0000001000427802 */ /* 0x000fe20000000f00 */
[--C-:B------:R-:W-:Y:S01]  /*71c0*/  HADD2.F32 R20, -RZ, R29.reuse.H0_H0 ;  /* 0x2000001dff147230 */ /* 0x100fe20000004100 */
[----:B------:R-:W-:Y:S01]  /*71d0*/  LOP3.LUT P6, RZ, R49, 0x40, RZ, 0xc0, !PT ;  /* 0x0000004031ff7812 */ /* 0x000fe200078cc0ff */
[----:B------:R-:W-:Y:S01]  /*71e0*/  HADD2.F32 R21, -RZ, R29.H1_H1 ;  /* 0x3000001dff157230 */ /* 0x000fe20000004100 */
[----:B------:R-:W-:Y:S01]  /*71f0*/  ISETP.NE.AND P0, PT, R61, RZ, PT ;  /* 0x000000ff3d00720c */ /* 0x000fe20003f05270 */
[----:B------:R-:W-:Y:S01]  /*7200*/  BSSY.RECONVERGENT B0, `(.L_x_126) ;  /* 0x0000052000007945 */ /* 0x000fe20003800200 */
[----:B------:R-:W-:Y:S04]  /*7210*/  SEL R66, R66, 0xfffffff0, !P6 ;  /* 0xfffffff042427807 */ /* 0x000fe80007000000 */
[----:B------:R-:W-:Y:S01]  /*7220*/  IADD3 R63, PT, PT, R63, R66, RZ ;  /* 0x000000423f3f7210 */ /* 0x000fe20007ffe0ff */
[----:B--2---:R-:W1:Y:S02]  /*7230*/  LDTM.x16 R4, tmem[UR4] ;  /* 0x00000004000479ee */ /* 0x004e640008240000 */
[C---:B-1--4-:R-:W-:Y:S01]  /*7240*/  FMUL R0, R24.reuse, R4 ;  /* 0x0000000418007220 */ /* 0x052fe20000400000 */
[----:B------:R-:W-:Y:S02]  /*7250*/  HADD2.F32 R4, -RZ, R28.H1_H1 ;  /* 0x3000001cff047230 */ /* 0x000fe40000004100 */
[C---:B------:R-:W-:Y:S01]  /*7260*/  FMUL R2, R24.reuse, R5 ;  /* 0x0000000518027220 */ /* 0x040fe20000400000 */
[C---:B------:R-:W-:Y:S01]  /*7270*/  FMUL R7, R24.reuse, R7 ;  /* 0x0000000718077220 */ /* 0x040fe20000400000 */
[C---:B------:R-:W-:Y:S01]  /*7280*/  FFMA R0, R27.reuse, R3, R0 ;  /* 0x000000031b007223 */ /* 0x040fe20000000000 */
[C---:B------:R-:W-:Y:S01]  /*7290*/  FMUL R3, R24.reuse, R6 ;  /* 0x0000000618037220 */ /* 0x040fe20000400000 */
[C---:B------:R-:W-:Y:S01]  /*72a0*/  FFMA R2, R27.reuse, R4, R2 ;  /* 0x000000041b027223 */ /* 0x040fe20000000002 */
[C---:B------:R-:W-:Y:S01]  /*72b0*/  FMUL R4, R24.reuse, R8 ;  /* 0x0000000818047220 */ /* 0x040fe20000400000 */
[C---:B------:R-:W-:Y:S01]  /*72c0*/  FMUL R8, R24.reuse, R12 ;  /* 0x0000000c18087220 */ /* 0x040fe20000400000 */
[----:B------:R-:W-:Y:S01]  /*72d0*/  FMUL R12, R24, R16 ;  /* 0x00000010180c7220 */ /* 0x000fe20000400000 */
[--C-:B------:R-:W-:Y:S01]  /*72e0*/  HADD2.F32 R16, -RZ, R30.reuse.H0_H0 ;  /* 0x2000001eff107230 */ /* 0x100fe20000004100 */
[----:B------:R-:W-:Y:S01]  /*72f0*/  F2FP.F16.F32.PACK_AB R32, R2, R0 ;  /* 0x000000000220723e */ /* 0x000fe200000000ff */
[----:B------:R-:W-:Y:S02]  /*7300*/  HADD2.F32 R0, -RZ, R30.H1_H1 ;  /* 0x3000001eff007230 */ /* 0x000fe40000004100 */
[C---:B------:R-:W-:Y:S01]  /*7310*/  FMUL R5, R24.reuse, R9 ;  /* 0x0000000918057220 */ /* 0x040fe20000400000 */
[C---:B------:R-:W-:Y:S01]  /*7320*/  FFMA R3, R27.reuse, R20, R3 ;  /* 0x000000141b037223 */ /* 0x040fe20000000003 */
[C---:B------:R-:W-:Y:S01]  /*7330*/  FFMA R7, R27.reuse, R21, R7 ;  /* 0x000000151b077223 */ /* 0x040fe20000000007 */
[--C-:B------:R-:W-:Y:S02]  /*7340*/  HADD2.F32 R2, -RZ, R31.reuse.H0_H0 ;  /* 0x2000001fff027230 */ /* 0x100fe40000004100 */
[C---:B------:R-:W-:Y:S01]  /*7350*/  FFMA R4, R27.reuse, R16, R4 ;  /* 0x000000101b047223 */ /* 0x040fe20000000004 */
[C---:B------:R-:W-:Y:S01]  /*7360*/  FMUL R6, R24.reuse, R10 ;  /* 0x0000000a18067220 */ /* 0x040fe20000400000 */
[C---:B------:R-:W-:Y:S01]  /*7370*/  FFMA R5, R27.reuse, R0, R5 ;  /* 0x000000001b057223 */ /* 0x040fe20000000005 */
[----:B------:R-:W-:Y:S02]  /*7380*/  HADD2.F32 R16, -RZ, R31.H1_H1 ;  /* 0x3000001fff107230 */ /* 0x000fe40000004100 */
[C---:B------:R-:W-:Y:S01]  /*7390*/  FMUL R11, R24.reuse, R11 ;  /* 0x0000000b180b7220 */ /* 0x040fe20000400000 */
[--C-:B------:R-:W-:Y:S02]  /*73a0*/  HADD2.F32 R0, -RZ, R36.reuse.H0_H0 ;  /* 0x20000024ff007230 */ /* 0x100fe40000004100 */
[----:B------:R-:W-:Y:S01]  /*73b0*/  FFMA R6, R27, R2, R6 ;  /* 0x000000021b067223 */ /* 0x000fe20000000006 */
[----:B------:R-:W-:Y:S01]  /*73c0*/  F2FP.F16.F32.PACK_AB R33, R7, R3 ;  /* 0x000000030721723e */ /* 0x000fe200000000ff */
[----:B------:R-:W-:Y:S02]  /*73d0*/  HADD2.F32 R2, -RZ, R36.H1_H1 ;  /* 0x30000024ff027230 */ /* 0x000fe40000004100 */
[C---:B------:R-:W-:Y:S01]  /*73e0*/  FFMA R11, R27.reuse, R16, R11 ;  /* 0x000000101b0b7223 */ /* 0x040fe2000000000b */
[C---:B------:R-:W-:Y:S01]  /*73f0*/  FMUL R9, R24.reuse, R13 ;  /* 0x0000000d18097220 */ /* 0x040fe20000400000 */
[--C-:B------:R-:W-:Y:S02]  /*7400*/  HADD2.F32 R3, -RZ, R37.reuse.H0_H0 ;  /* 0x20000025ff037230 */ /* 0x100fe40000004100 */
[C---:B------:R-:W-:Y:S01]  /*7410*/  FFMA R8, R27.reuse, R0, R8 ;  /* 0x000000001b087223 */ /* 0x040fe20000000008 */
[C---:B------:R-:W-:Y:S01]  /*7420*/  FMUL R10, R24.reuse, R14 ;  /* 0x0000000e180a7220 */ /* 0x040fe20000400000 */
[----:B------:R-:W-:Y:S02]  /*7430*/  HADD2.F32 R0, -RZ, R37.H1_H1 ;  /* 0x30000025ff007230 */ /* 0x000fe40000004100 */
[C---:B------:R-:W-:Y:S01]  /*7440*/  FMUL R15, R24.reuse, R15 ;  /* 0x0000000f180f7220 */ /* 0x040fe20000400000 */
[C---:B------:R-:W-:Y:S01]  /*7450*/  FFMA R9, R27.reuse, R2, R9 ;  /* 0x000000021b097223 */ /* 0x040fe20000000009 */
[----:B------:R-:W-:Y:S01]  /*7460*/  FFMA R10, R27, R3, R10 ;  /* 0x000000031b0a7223 */ /* 0x000fe2000000000a */
[--C-:B------:R-:W-:Y:S01]  /*7470*/  HADD2.F32 R2, -RZ, R38.reuse.H0_H0 ;  /* 0x20000026ff027230 */ /* 0x100fe20000004100 */
[----:B------:R-:W-:Y:S01]  /*7480*/  F2FP.F16.F32.PACK_AB R34, R5, R4 ;  /* 0x000000040522723e */ /* 0x000fe200000000ff */
[----:B------:R-:W-:Y:S02]  /*7490*/  HADD2.F32 R3, -RZ, R38.H1_H1 ;  /* 0x30000026ff037230 */ /* 0x000fe40000004100 */
[----:B------:R-:W-:Y:S01]  /*74a0*/  FFMA R15, R27, R0, R15 ;  /* 0x000000001b0f7223 */ /* 0x000fe2000000000f */
[C---:B------:R-:W-:Y:S01]  /*74b0*/  FMUL R13, R24.reuse, R17 ;  /* 0x00000011180d7220 */ /* 0x040fe20000400000 */
[--C-:B------:R-:W-:Y:S02]  /*74c0*/  HADD2.F32 R4, -RZ, R39.reuse.H0_H0 ;  /* 0x20000027ff047230 */ /* 0x100fe40000004100 */
[C---:B------:R-:W-:Y:S01]  /*74d0*/  FMUL R14, R24.reuse, R18 ;  /* 0x00000012180e7220 */ /* 0x040fe20000400000 */
[----:B------:R-:W-:Y:S02]  /*74e0*/  HADD2.F32 R0, -RZ, R39.H1_H1 ;  /* 0x30000027ff007230 */ /* 0x000fe40000004100 */
[----:B------:R-:W-:Y:S01]  /*74f0*/  FMUL R19, R24, R19 ;  /* 0x0000001318137220 */ /* 0x000fe20000400000 */
[----:B------:R-:W-:Y:S01]  /*7500*/  F2FP.F16.F32.PACK_AB R35, R11, R6 ;  /* 0x000000060b23723e */ /* 0x000fe200000000ff */
[C---:B------:R-:W-:Y:S01]  /*7510*/  FFMA R12, R27.reuse, R2, R12 ;  /* 0x000000021b0c7223 */ /* 0x040fe2000000000c */
[C---:B------:R-:W-:Y:S01]  /*7520*/  FFMA R13, R27.reuse, R3, R13 ;  /* 0x000000031b0d7223 */ /* 0x040fe2000000000d */
[C---:B------:R-:W-:Y:S01]  /*7530*/  FFMA R14, R27.reuse, R4, R14 ;  /* 0x000000041b0e7223 */ /* 0x040fe2000000000e */
[----:B------:R-:W-:Y:S01]  /*7540*/  FFMA R19, R27, R0, R19 ;  /* 0x000000001b137223 */ /* 0x000fe20000000013 */
[----:B------:R1:W-:Y:S01]  /*7550*/  STS.128 [R57+UR43+0x200], R32 ;  /* 0x0002002039007988 */ /* 0x0003e20008000c2b */
[----:B------:R-:W-:Y:S02]  /*7560*/  F2FP.F16.F32.PACK_AB R8, R9, R8 ;  /* 0x000000080908723e */ /* 0x000fe400000000ff */
[----:B------:R-:W-:Y:S02]  /*7570*/  F2FP.F16.F32.PACK_AB R9, R15, R10 ;  /* 0x0000000a0f09723e */ /* 0x000fe400000000ff */
[----:B------:R-:W-:Y:S02]  /*7580*/  F2FP.F16.F32.PACK_AB R10, R13, R12 ;  /* 0x0000000c0d0a723e */ /* 0x000fe400000000ff */
[----:B------:R-:W-:Y:S05]  /*7590*/  F2FP.F16.F32.PACK_AB R11, R19, R14 ;  /* 0x0000000e130b723e */ /* 0x000fea00000000ff */
[----:B------:R1:W-:Y:S01]  /*75a0*/  STS.128 [R63+0x200], R8 ;  /* 0x000200083f007388 */ /* 0x0003e20000000c00 */
[----:B------:R-:W-:Y:S01]  /*75b0*/  @!PT LDS RZ, [RZ] ;  /* 0x00000000fffff984 */ /* 0x000fe20000000800 */
[----:B------:R-:W-:Y:S01]  /*75c0*/  @!PT LDS RZ, [RZ] ;  /* 0x00000000fffff984 */ /* 0x000fe20000000800 */
[----:B------:R-:W-:Y:S01]  /*75d0*/  @!PT LDS RZ, [RZ] ;  /* 0x00000000fffff984 */ /* 0x000fe20000000800 */
[----:B------:R-:W-:Y:S01]  /*75e0*/  @!PT LDS RZ, [RZ] ;  /* 0x00000000fffff984 */ /* 0x000fe20000000800 */
[----:B------:R2:W-:Y:S07]  /*75f0*/  MEMBAR.ALL.CTA ;  /* 0x0000000000007992 */ /* 0x0005ee0000008000 */
[----:B--2---:R-:W2:Y:S02]  /*7600*/  FENCE.VIEW.ASYNC.S ;  /* 0x00000000000073c6 */ /* 0x004ea40000000000 */
[----:B--2---:R-:W-:Y:S06]  /*7610*/  BAR.SYNC.DEFER_BLOCKING 0x1, 0x80 ;  /* 0x0042000000007b1d */ /* 0x004fec0000010000 */
[----:B------:R-:W-:Y:S05]  /*7620*/  @P0 BRA `(.L_x_127) ;  /* 0x00000000003c0947 */ /* 0x000fea0003800000 */
[----:B------:R-:W2:Y:S01]  /*7630*/  LDCU.64 UR6, c[0x0][0x348] ;  /* 0x00006900ff0677ac */ /* 0x000ea20008000a00 */
[----:B------:R-:W-:Y:S01]  /*7640*/  UIADD3 UR4, UPT, UPT, UR43, 0x200, URZ ;  /* 0x000002002b047890 */ /* 0x000fe2000fffe0ff */
[----:B------:R-:W-:Y:S01]  /*7650*/  UMOV UR51, UR36 ;  /* 0x0000002400337c82 */ /* 0x000fe20008000000 */
[----:B------:R-:W-:Y:S02]  /*7660*/  UIADD3 UR9, UPT, UPT, UR49, 0x40, URZ ;  /* 0x0000004031097890 */ /* 0x000fe4000fffe0ff */
[----:B------:R-:W-:Y:S02]  /*7670*/  UIADD3 UR8, UPT, UPT, UR43, 0xa00, URZ ;  /* 0x00000a002b087890 */ /* 0x000fe4000fffe0ff */
[----:B------:R-:W-:Y:S01]  /*7680*/  MOV R53, UR4 ;  /* 0x0000000400357c02 */ /* 0x000fe20008000f00 */
[----:B------:R-:W-:Y:S01]  /*7690*/  UMOV UR10, UR50 ;  /* 0x00000032000a7c82 */ /* 0x000fe20008000000 */
[----:B------:R-:W-:Y:S02]  /*76a0*/  UMOV UR11, UR36 ;  /* 0x00000024000b7c82 */ /* 0x000fe40008000000 */
[----:B------:R-:W-:Y:S01]  /*76b0*/  R2UR UR48, R53 ;  /* 0x00000000353072ca */ /* 0x000fe200000e0000 */
[----:B--2---:R-:W-:Y:S04]  /*76c0*/  UIADD3 UR4, UP0, UPT, UR6, 0x680, URZ ;  /* 0x0000068006047890 */ /* 0x004fe8000ff1e0ff */
[----:B------:R-:W-:Y:S09]  /*76d0*/  UIADD3.X UR5, UPT, UPT, URZ, UR7, URZ, UP0, !UPT ;  /* 0x00000007ff057290 */ /* 0x000ff200087fe4ff */
[----:B------:R2:W-:Y:S01]  /*76e0*/  UTMASTG.3D [UR48], [UR4] ;  /* 0x00000030040073b5 */ /* 0x0005e20008010000 */
[----:B------:R2:W-:Y:S01]  /*76f0*/  UTMASTG.3D [UR8], [UR4] ;  /* 0x00000008040073b5 */ /* 0x0005e20008010000 */
[----:B------:R0:W-:Y:S01]  /*7700*/  UTMACMDFLUSH ;  /* 0x00000000000079b7 */ /* 0x0001e20000000000 */
[----:B--2---:R-:W-:Y:S04]  /*7710*/  DEPBAR.LE SB0, 0x1 ;  /* 0x000080400000791a */ /* 0x004fe80000000000 */
.L_x_127:
[----:B------:R-:W-:Y:S05]  /*7720*/  BSYNC.RECONVERGENT B0 ;  /* 0x0000000000007941 */ /* 0x000fea0003800200 */
.L_x_126:
[----:B------:R-:W-:Y:S01]  /*7730*/  BAR.SYNC.DEFER_BLOCKING 0x1, 0x80 ;  /* 0x0042000000007b1d */ /* 0x000fe20000010000 */
[----:B------:R-:W-:Y:S01]  /*7740*/  ISETP.NE.AND P1, PT, R62, RZ, PT ;  /* 0x000000ff3e00720c */ /* 0x000fe20003f25270 */
[----:B------:R-:W-:Y:S01]  /*7750*/  UISETP.NE.AND UP0, UPT, UR52, URZ, UPT ;  /* 0x000000ff3400728c */ /* 0x000fe2000bf05270 */
[----:B------:R-:W-:Y:S11]  /*7760*/  LEA R2, R26, UR43, 0x3 ;  /* 0x0000002b1a027c11 */ /* 0x000ff6000f8e18ff */
[----:B------:R-:W-:Y:S01]  /*7770*/  @P1 SHF.L.U32 R3, R60, 0x1f, RZ ;  /* 0x0000001f3c031819 */ /* 0x000fe200000006ff */
[----:B------:R-:W-:Y:S06]  /*7780*/  BRA.U !UP0, `(.L_x_128) ;  /* 0x0000000108247547 */ /* 0x000fec000b800000 */
[----:B------:R-:W-:Y:S01]  /*7790*/  IMAD.U32 R4, RZ, RZ, UR46 ;  /* 0x0000002eff047e24 */ /* 0x000fe2000f8e00ff */
[----:B------:R-:W-:Y:S01]  /*77a0*/  MOV R0, UR47 ;  /* 0x0000002f00007c02 */ /* 0x000fe20008000f00 */
[----:B------:R-:W-:Y:S03]  /*77b0*/  UIADD3 UR4, UPT, UPT, UR46, 0x1, URZ ;  /* 0x000000012e047890 */ /* 0x000fe6000fffe0ff */
[----:B------:R-:W-:Y:S01]  /*77c0*/  @P1 LEA R4, R4, UR43, 0x3 ;  /* 0x0000002b04041c11 */ /* 0x000fe2000f8e18ff */
[----:B------:R-:W-:Y:S04]  /*77d0*/  UISETP.NE.AND UP0, UPT, UR4, 0x4, UPT ;  /* 0x000000040400788c */ /* 0x000fe8000bf05270 */
[----:B------:R-:W-:Y:S01]  /*77e0*/  @P1 VIADD R4, R4, 0xf0 ;  /* 0x000000f004041836 */ /* 0x000fe20000000000 */
[----:B------:R-:W-:Y:S04]  /*77f0*/  USEL UR46, UR4, URZ, UP0 ;  /* 0x000000ff042e7287 */ /* 0x000fe80008000000 */
[----:B------:R-:W-:Y:S04]  /*7800*/  @P1 PRMT R0, R0, 0x654, R4 ;  /* 0x0000065400001816 */ /* 0x000fe80000000004 */
[----:B------:R2:W-:Y:S04]  /*7810*/  @P1 SYNCS.ARRIVE.TRANS64.RED.A1T0 RZ, [R0+URZ], RZ ;  /* 0x000000ff00ff19a7 */ /* 0x0005e800081004ff */
.L_x_128:
[----:B------:R-:W3:Y:S01]  /*7820*/  @P1 SYNCS.PHASECHK.TRANS64.TRYWAIT P0, [R2+URZ+0xd0], R3 ;  /* 0x0000d003020015a7 */ /* 0x000ee200080011ff */
[----:B------:R-:W-:Y:S01]  /*7830*/  BSSY B1, `(.L_x_129) ;  /* 0x0000012000017945 */ /* 0x000fe20003800000 */
[----:B---3--:R-:W-:Y:S03]  /*7840*/  @P1 SEL R64, RZ, 0x1, !P0 ;  /* 0x00000001ff401807 */ /* 0x008fe60004000000 */
[----:B------:R-:W-:Y:S05]  /*7850*/  @!P1 BRA `(.L_x_130) ;  /* 0x00000000003c9947 */ /* 0x000fea0003800000 */
[----:B------:R-:W-:Y:S01]  /*7860*/  ISETP.NE.AND P1, PT, R65, RZ, PT ;  /* 0x000000ff4100720c */ /* 0x000fe20003f25270 */
[----:B------:R-:W-:Y:S01]  /*7870*/  BSSY B0, `(.L_x_131) ;  /* 0x0000009000007945 */ /* 0x000fe20003800000 */
[----:B------:R-:W-:Y:S11]  /*7880*/  ISETP.NE.AND P0, PT, R64, RZ, PT ;  /* 0x000000ff4000720c */ /* 0x000ff60003f05270 */
[----:B------:R-:W-:Y:S05]  /*7890*/  @P1 IMAD R4, R26, 0x1000, R57 ;  /* 0x000010001a041824 */ /* 0x000fea00078e0239 */
[----:B------:R-:W-:Y:S05]  /*78a0*/  @P1 IADD3 R3, PT, PT, R4, UR43, RZ ;  /* 0x0000002b04031c10 */ /* 0x000fea000fffe0ff */
[----:B------:R-:W-:Y:S01]  /*78b0*/  @P1 IMAD.IADD R3, R66, 0x1, R3 ;  /* 0x0000000142031824 */ /* 0x000fe200078e0203 */
[----:B------:R-:W-:Y:S06]  /*78c0*/  @P0 BRA `(.L_x_132) ;  /* 0x00000000000c0947 */ /* 0x000fec0003800000 */
[----:B--2---:R-:W-:Y:S04]  /*78d0*/  SHF.L.U32 R0, R60, 0x1f, RZ ;  /* 0x0000001f3c007819 */ /* 0x004fe800000006ff */
[----:B------:R-:W2:Y:S02]  /*78e0*/  SYNCS.PHASECHK.TRANS64.TRYWAIT P0, [R2+URZ+0xd0], R0 ;  /* 0x0000d000020075a7 */ /* 0x000ea400080011ff */
[----:B--2---:R-:W-:Y:S05]  /*78f0*/  @!P0 BRA `(.L_x_133) ;  /* 0x0000002800fc8947 */ /* 0x004fea0003800000 */
.L_x_132:
[----:B------:R-:W-:Y:S05]  /*7900*/  BSYNC B0 ;  /* 0x0000000000007941 */ /* 0x000fea0003800000 */
.L_x_131:
[----:B------:R-:W-:Y:S02]  /*7910*/  ISETP.NE.AND P0, PT, R65, RZ, PT ;  /* 0x000000ff4100720c */ /* 0x000fe40003f05270 */
[----:B------:R-:W-:Y:S11]  /*7920*/  IADD3 R26, PT, PT, R26, 0x1, RZ ;  /* 0x000000011a1a7810 */ /* 0x000ff60007ffe0ff */
[----:B------:R3:W4:Y:S04]  /*7930*/  @P0 LDS.128 R28, [R4+UR43+0x200] ;  /* 0x0002002b041c0984 */ /* 0x0007280008000c00 */
[----:B------:R3:W1:Y:S02]  /*7940*/  @P0 LDS.128 R36, [R3+0x200] ;  /* 0x0002000003240984 */ /* 0x0006640000000c00 */
.L_x_130:
[----:B------:R-:W-:Y:S05]  /*7950*/  BSYNC B1 ;  /* 0x0000000000017941 */ /* 0x000fea0003800000 */
.L_x_129:
[----:B--2---:R-:W-:Y:S05]  /*7960*/  VIADD R0, R25, 0x10 ;  /* 0x0000001019007836 */ /* 0x004fea0000000000 */
[----:B------:R-:W-:Y:S04]  /*7970*/  SHF.R.U32.HI R0, RZ, 0x15, R0 ;  /* 0x00000015ff007819 */ /* 0x000fe80000011600 */
[----:B------:R-:W-:Y:S11]  /*7980*/  LOP3.LUT P0, RZ, R0, 0x3, R51, 0x48, !PT ;  /* 0x0000000300ff7812 */ /* 0x000ff60007804833 */
[----:B------:R-:W-:Y:S02]  /*7990*/  @!UPT UIADD3 URZ, UPT, UPT, URZ, URZ, URZ ;  /* 0x000000fffffff290 */ /* 0x000fe4000fffe0ff */
[----:B------:R-:W-:Y:S05]  /*79a0*/  @!P0 BRA `(.L_x_134) ;  /* 0x0000000000408947 */ /* 0x000fea0003800000 */
[----:B------:R-:W2:Y:S01]  /*79b0*/  LDCU.64 UR8, c[0x4][0x70] ;  /* 0x01000e00ff0877ac */ /* 0x000ea20008000a00 */
[----:B---3--:R-:W-:Y:S01]  /*79c0*/  MOV R3, 0x0 ;  /* 0x0000000000037802 */ /* 0x008fe20000000f00 */
[----:B------:R-:W-:Y:S02]  /*79d0*/  HFMA2 R12, -RZ, RZ, 0, 5.9604644775390625e-08 ;  /* 0x00000001ff0c7431 */ /* 0x000fe400000001ff */
[----:B-1----:R-:W-:Y:S02]  /*79e0*/  IMAD.MOV.U32 R8, RZ, RZ, 0x192 ;  /* 0x00000192ff087424 */ /* 0x002fe400078e00ff */
[----:B------:R-:W-:Y:S01]  /*79f0*/  IMAD.MOV.U32 R13, RZ, RZ, RZ ;  /* 0x000000ffff0d7224 */ /* 0x000fe200078e00ff */
[----:B------:R-:W1:Y:S01]  /*7a00*/  LDCU.64 UR6, c[0x4][0x78] ;  /* 0x01000f00ff0677ac */ /* 0x000e620008000a00 */
[----:B------:R-:W3:Y:S01]  /*7a10*/  LDC.64 R2, c[0x4][R3] ;  /* 0x0100000003027b82 */ /* 0x000ee20000000a00 */
[----:B------:R-:W5:Y:S01]  /*7a20*/  LDCU.64 UR4, c[0x4][0x10] ;  /* 0x01000200ff0477ac */ /* 0x000f620008000a00 */
[----:B--2---:R-:W-:Y:S01]  /*7a30*/  MOV R5, UR9 ;  /* 0x0000000900057c02 */ /* 0x004fe20008000f00 */
[----:B------:R-:W-:Y:S01]  /*7a40*/  IMAD.U32 R4, RZ, RZ, UR8 ;  /* 0x00000008ff047e24 */ /* 0x000fe2000f8e00ff */
[----:B-1----:R-:W-:Y:S01]  /*7a50*/  MOV R7, UR7 ;  /* 0x0000000700077c02 */ /* 0x002fe20008000f00 */
[----:B------:R-:W-:Y:S01]  /*7a60*/  IMAD.U32 R6, RZ, RZ, UR6 ;  /* 0x00000006ff067e24 */ /* 0x000fe2000f8e00ff */
[----:B-----5:R-:W-:Y:S01]  /*7a70*/  MOV R11, UR5 ;  /* 0x00000005000b7c02 */ /* 0x020fe20008000f00 */
[----:B------:R-:W-:Y:S02]  /*7a80*/  IMAD.U32 R10, RZ, RZ, UR4 ;  /* 0x00000004ff0a7e24 */ /* 0x000fe4000f8e00ff */
[----:B------:R-:W-:Y:S07]  /*7a90*/  LEPC R20, `(.L_x_134) ;  /* 0x000000001014794e */ /* 0x000fee0000000000 */
[----:B---34-:R-:W-:Y:S05]  /*7aa0*/  CALL.ABS.NOINC R2 ;  /* 0x0000000002007343 */ /* 0x018fea0003c00000 */
.L_x_134:
[----:B------:R-:W-:Y:S01]  /*7ab0*/  ISETP.NE.AND P6, PT, R62, RZ, PT ;  /* 0x000000ff3e00720c */ /* 0x000fe20003fc5270 */
[----:B------:R-:W-:Y:S05]  /*7ac0*/  WARPSYNC.ALL ;  /* 0x0000000000007948 */ /* 0x000fea0003800000 */
[----:B------:R-:W-:Y:S01]  /*7ad0*/  R2UR UR4, R25 ;  /* 0x00000000190472ca */ /* 0x000fe200000e0000 */
[----:B---34-:R-:W-:Y:S01]  /*7ae0*/  HADD2.F32 R3, -RZ, R28.H0_H0 ;  /* 0x2000001cff037230 */ /* 0x018fe20000004100 */
[----:B------:R-:W-:Y:S01]  /*7af0*/  ISETP.NE.AND P0, PT, R61, RZ, PT ;  /* 0x000000ff3d00720c */ /* 0x000fe20003f05270 */
[----:B------:R-:W-:Y:S01]  /*7b00*/  HADD2.F32 R20, -RZ, R30.H0_H0 ;  /* 0x2000001eff147230 */ /* 0x000fe20000004100 */
[----:B------:R-:W-:Y:S09]  /*7b10*/  BSSY.RECONVERGENT B0, `(.L_x_135) ;  /* 0x0000058000007945 */ /* 0x000ff20003800200 */
[----:B-1----:R-:W1:Y:S02]  /*7b20*/  LDTM.x16 R4, tmem[UR4+0x10] ;  /* 0x00001004000479ee */ /* 0x002e640008240000 */
[C---:B-1----:R-:W-:Y:S01]  /*7b30*/  FMUL R0, R24.reuse, R4 ;  /* 0x0000000418007220 */ /* 0x042fe20000400000 */
[----:B------:R-:W-:Y:S02]  /*7b40*/  HADD2.F32 R4, -RZ, R28.H1_H1 ;  /* 0x3000001cff047230 */ /* 0x000fe40000004100 */
[C---:B------:R-:W-:Y:S01]  /*7b50*/  FMUL R2, R24.reuse, R5 ;  /* 0x0000000518027220 */ /* 0x040fe20000400000 */
[--C-:B------:R-:W-:Y:S02]  /*7b60*/  HADD2.F32 R5, -RZ, R29.reuse.H0_H0 ;  /* 0x2000001dff057230 */ /* 0x100fe40000004100 */
[C---:B------:R-:W-:Y:S01]  /*7b70*/  FFMA R0, R27.reuse, R3, R0 ;  /* 0x000000031b007223 */ /* 0x040fe20000000000 */
[C---:B------:R-:W-:Y:S01]  /*7b80*/  FMUL R3, R24.reuse, R6 ;  /* 0x0000000618037220 */ /* 0x040fe20000400000 */
[----:B------:R-:W-:Y:S02]  /*7b90*/  HADD2.F32 R6, -RZ, R29.H1_H1 ;  /* 0x3000001dff067230 */ /* 0x000fe40000004100 */
[C---:B------:R-:W-:Y:S01]  /*7ba0*/  FFMA R2, R27.reuse, R4, R2 ;  /* 0x000000041b027223 */ /* 0x040fe20000000002 */
[C---:B------:R-:W-:Y:S01]  /*7bb0*/  FMUL R7, R24.reuse, R7 ;  /* 0x0000000718077220 */ /* 0x040fe20000400000 */
[C---:B------:R-:W-:Y:S01]  /*7bc0*/  FFMA R3, R27.reuse, R5, R3 ;  /* 0x000000051b037223 */ /* 0x040fe20000000003 */
[C---:B------:R-:W-:Y:S01]  /*7bd0*/  FMUL R4, R24.reuse, R8 ;  /* 0x0000000818047220 */ /* 0x040fe20000400000 */
[----:B------:R-:W-:Y:S01]  /*7be0*/  FMUL R5, R24, R9 ;  /* 0x0000000918057220 */ /* 0x000fe20000400000 */
[----:B------:R-:W-:Y:S01]  /*7bf0*/  F2FP.F16.F32.PACK_AB R32, R2, R0 ;  /* 0x000000000220723e */ /* 0x000fe200000000ff */
[C---:B------:R-:W-:Y:S01]  /*7c00*/  FFMA R7, R27.reuse, R6, R7 ;  /* 0x000000061b077223 */ /* 0x040fe20000000007 */
[----:B------:R-:W-:Y:S02]  /*7c10*/  HADD2.F32 R0, -RZ, R30.H1_H1 ;  /* 0x3000001eff007230 */ /* 0x000fe40000004100 */
[----:B------:R-:W-:Y:S01]  /*7c20*/  FFMA R4, R27, R20, R4 ;  /* 0x000000141b047223 */ /* 0x000fe20000000004 */
[--C-:B------:R-:W-:Y:S02]  /*7c30*/  HADD2.F32 R2, -RZ, R31.reuse.H0_H0 ;  /* 0x2000001fff027230 */ /* 0x100fe40000004100 */
[C---:B------:R-:W-:Y:S01]  /*7c40*/  FMUL R6, R24.reuse, R10 ;  /* 0x0000000a18067220 */ /* 0x040fe20000400000 */
[----:B------:R-:W-:Y:S01]  /*7c50*/  F2FP.F16.F32.PACK_AB R33, R7, R3 ;  /* 0x000000030721723e */ /* 0x000fe200000000ff */
[----:B------:R-:W-:Y:S02]  /*7c60*/  HADD2.F32 R3, -RZ, R31.H1_H1 ;  /* 0x3000001fff037230 */ /* 0x000fe40000004100 */
[C---:B------:R-:W-:Y:S01]  /*7c70*/  FFMA R5, R27.reuse, R0, R5 ;  /* 0x000000001b057223 */ /* 0x040fe20000000005 */
[C---:B------:R-:W-:Y:S01]  /*7c80*/  FMUL R11, R24.reuse, R11 ;  /* 0x0000000b180b7220 */ /* 0x040fe20000400000 */
[--C-:B------:R-:W-:Y:S02]  /*7c90*/  HADD2.F32 R7, -RZ, R36.reuse.H0_H0 ;  /* 0x20000024ff077230 */ /* 0x100fe40000004100 */
[C---:B------:R-:W-:Y:S01]  /*7ca0*/  FMUL R8, R24.reuse, R12 ;  /* 0x0000000c18087220 */ /* 0x040fe20000400000 */
[----:B------:R-:W-:Y:S02]  /*7cb0*/  HADD2.F32 R0, -RZ, R36.H1_H1 ;  /* 0x30000024ff007230 */ /* 0x000fe40000004100 */
[C---:B------:R-:W-:Y:S01]  /*7cc0*/  FMUL R9, R24.reuse, R13 ;  /* 0x0000000d18097220 */ /* 0x040fe20000400000 */
[C---:B------:R-:W-:Y:S01]  /*7cd0*/  FFMA R6, R27.reuse, R2, R6 ;  /* 0x000000021b067223 */ /* 0x040fe20000000006 */
[C---:B------:R-:W-:Y:S01]  /*7ce0*/  FFMA R11, R27.reuse, R3, R11 ;  /* 0x000000031b0b7223 */ /* 0x040fe2000000000b */
[C---:B------:R-:W-:Y:S01]  /*7cf0*/  FFMA R8, R27.reuse, R7, R8 ;  /* 0x000000071b087223 */ /* 0x040fe20000000008 */
[C---:B------:R-:W-:Y:S01]  /*7d00*/  FFMA R9, R27.reuse, R0, R9 ;  /* 0x000000001b097223 */ /* 0x040fe20000000009 */
[--C-:B------:R-:W-:Y:S02]  /*7d10*/  HADD2.F32 R2, -RZ, R37.reuse.H0_H0 ;  /* 0x20000025ff027230 */ /* 0x100fe40000004100 */
[C---:B------:R-:W-:Y:S01]  /*7d20*/  FMUL R10, R24.reuse, R14 ;  /* 0x0000000e180a7220 */ /* 0x040fe20000400000 */
[----:B------:R-:W-:Y:S02]  /*7d30*/  HADD2.F32 R0, -RZ, R37.H1_H1 ;  /* 0x30000025ff007230 */ /* 0x000fe40000004100 */
[C---:B------:R-:W-:Y:S01]  /*7d40*/  FMUL R15, R24.reuse, R15 ;  /* 0x0000000f180f7220 */ /* 0x040fe20000400000 */
[C---:B------:R-:W-:Y:S01]  /*7d50*/  FMUL R12, R24.reuse, R16 ;  /* 0x00000010180c7220 */ /* 0x040fe20000400000 */
[C---:B------:R-:W-:Y:S01]  /*7d60*/  FFMA R10, R27.reuse, R2, R10 ;  /* 0x000000021b0a7223 */ /* 0x040fe2000000000a */
[--C-:B------:R-:W-:Y:S02]  /*7d70*/  HADD2.F32 R2, -RZ, R38.reuse.H0_H0 ;  /* 0x20000026ff027230 */ /* 0x100fe40000004100 */
[----:B------:R-:W-:Y:S01]  /*7d80*/  FFMA R15, R27, R0, R15 ;  /* 0x000000001b0f7223 */ /* 0x000fe2000000000f */
[----:B------:R-:W-:Y:S01]  /*7d90*/  HADD2.F32 R0, -RZ, R38.H1_H1 ;  /* 0x30000026ff007230 */ /* 0x000fe20000004100 */
[----:B------:R-:W-:Y:S01]  /*7da0*/  F2FP.F16.F32.PACK_AB R34, R5, R4 ;  /* 0x000000040522723e */ /* 0x000fe200000000ff */
        /* <DEDUP_REMOVED lines=14> */
[----:B------:R-:W-:Y:S02]  /*7e90*/  F2FP.F16.F32.PACK_AB R11, R19, R14 ;  /* 0x0000000e130b723e */ /* 0x000fe400000000ff */
[----:B------:R-:W-:Y:S02]  /*7ea0*/  MOV R2, UR46 ;  /* 0x0000002e00027c02 */ /* 0x000fe40008000f00 */
[----:B------:R-:W-:Y:S01]  /*7eb0*/  MOV R0, UR47 ;  /* 0x0000002f00007c02 */ /* 0x000fe20008000f00 */
[----:B------:R1:W-:Y:S01]  /*7ec0*/  STS.128 [R63+0x1200], R8 ;  /* 0x001200083f007388 */ /* 0x0003e20000000c00 */
[----:B------:R-:W-:Y:S02]  /*7ed0*/  @P6 LEA R2, R2, UR43, 0x3 ;  /* 0x0000002b02026c11 */ /* 0x000fe4000f8e18ff */
[----:B------:R-:W-:Y:S02]  /*7ee0*/  @P6 SHF.L.U32 R3, R60, 0x1f, RZ ;  /* 0x0000001f3c036819 */ /* 0x000fe400000006ff */
[----:B------:R-:W-:Y:S01]  /*7ef0*/  @P6 IADD3 R2, PT, PT, R2, 0xf0, RZ ;  /* 0x000000f002026810 */ /* 0x000fe20007ffe0ff */
[----:B------:R-:W-:Y:S01]  /*7f00*/  @!PT LDS RZ, [RZ] ;  /* 0x00000000fffff984 */ /* 0x000fe20000000800 */
[----:B------:R-:W-:Y:S01]  /*7f10*/  @!PT LDS RZ, [RZ] ;  /* 0x00000000fffff984 */ /* 0x000fe20000000800 */
[----:B------:R-:W-:Y:S01]  /*7f20*/  @!PT LDS RZ, [RZ] ;  /* 0x00000000fffff984 */ /* 0x000fe20000000800 */
[----:B------:R-:W-:Y:S01]  /*7f30*/  @!PT LDS RZ, [RZ] ;  /* 0x00000000fffff984 */ /* 0x000fe20000000800 */
[----:B------:R2:W-:Y:S06]  /*7f40*/  MEMBAR.ALL.CTA ;  /* 0x0000000000007992 */ /* 0x0005ec0000008000 */
[----:B--2---:R-:W2:Y:S01]  /*7f50*/  FENCE.VIEW.ASYNC.S ;  /* 0x00000000000073c6 */ /* 0x004ea20000000000 */
[----:B------:R-:W-:Y:S02]  /*7f60*/  @P6 PRMT R0, R0, 0x654, R2 ;  /* 0x0000065400006816 */ /* 0x000fe40000000002 */
[----:B------:R-:W-:Y:S01]  /*7f70*/  LEA R2, R26, UR43, 0x3 ;  /* 0x0000002b1a027c11 */ /* 0x000fe2000f8e18ff */
[----:B--2---:R-:W-:Y:S06]  /*7f80*/  BAR.SYNC.DEFER_BLOCKING 0x1, 0x80 ;  /* 0x0042000000007b1d */ /* 0x004fec0000010000 */
[----:B------:R-:W-:Y:S05]  /*7f90*/  @P0 BRA `(.L_x_136) ;  /* 0x00000000003c0947 */ /* 0x000fea0003800000 */
[----:B------:R-:W2:Y:S01]  /*7fa0*/  LDCU.64 UR6, c[0x0][0x348] ;  /* 0x00006900ff0677ac */ /* 0x000ea20008000a00 */
[----:B------:R-:W-:Y:S02]  /*7fb0*/  UIADD3 UR13, UPT, UPT, UR49, 0x10, URZ ;  /* 0x00000010310d7890 */ /* 0x000fe4000fffe0ff */
[----:B------:R-:W-:Y:S01]  /*7fc0*/  UIADD3 UR12, UPT, UPT, UR43, 0x1200, URZ ;  /* 0x000012002b0c7890 */ /* 0x000fe2000fffe0ff */
[----:B------:R-:W-:Y:S01]  /*7fd0*/  UMOV UR14, UR50 ;  /* 0x00000032000e7c82 */ /* 0x000fe20008000000 */
[----:B------:R-:W-:Y:S01]  /*7fe0*/  UMOV UR15, UR36 ;  /* 0x00000024000f7c82 */ /* 0x000fe20008000000 */
[----:B------:R-:W-:Y:S02]  /*7ff0*/  UIADD3 UR9, UPT, UPT, UR49, 0x50, URZ ;  /* 0x0000005031097890 */ /* 0x000fe4000fffe0ff */
[----:B------:R-:W-:Y:S01]  /*8000*/  UIADD3 UR8, UPT, UPT, UR43, 0x1a00, URZ ;  /* 0x00001a002b087890 */ /* 0x000fe2000fffe0ff */
[----:B------:R-:W-:Y:S01]  /*8010*/  UMOV UR10, UR50 ;  /* 0x00000032000a7c82 */ /* 0x000fe20008000000 */
[----:B------:R-:W-:Y:S01]  /*8020*/  UMOV UR11, UR36 ;  /* 0x00000024000b7c82 */ /* 0x000fe20008000000 */
[----:B--2---:R-:W-:Y:S04]  /*8030*/  UIADD3 UR4, UP0, UPT, UR6, 0x680, URZ ;  /* 0x0000068006047890 */ /* 0x004fe8000ff1e0ff */
[----:B------:R-:W-:Y:S09]  /*8040*/  UIADD3.X UR5, UPT, UPT, URZ, UR7, URZ, UP0, !UPT ;  /* 0x00000007ff057290 */ /* 0x000ff200087fe4ff */
[----:B------:R2:W-:Y:S01]  /*8050*/  UTMASTG.3D [UR12], [UR4] ;  /* 0x0000000c040073b5 */ /* 0x0005e20008010000 */
[----:B------:R2:W-:Y:S01]  /*8060*/  UTMASTG.3D [UR8], [UR4] ;  /* 0x00000008040073b5 */ /* 0x0005e20008010000 */
[----:B------:R0:W-:Y:S01]  /*8070*/  UTMACMDFLUSH ;  /* 0x00000000000079b7 */ /* 0x0001e20000000000 */
[----:B--2---:R-:W-:Y:S04]  /*8080*/  DEPBAR.LE SB0, 0x1 ;  /* 0x000080400000791a */ /* 0x004fe80000000000 */
.L_x_136:
[----:B------:R-:W-:Y:S05]  /*8090*/  BSYNC.RECONVERGENT B0 ;  /* 0x0000000000007941 */ /* 0x000fea0003800200 */
.L_x_135:
[----:B------:R-:W-:Y:S01]  /*80a0*/  BAR.SYNC.DEFER_BLOCKING 0x1, 0x80 ;  /* 0x0042000000007b1d */ /* 0x000fe20000010000 */
[----:B------:R-:W-:Y:S04]  /*80b0*/  UIADD3 UR4, UPT, UPT, UR46, 0x1, URZ ;  /* 0x000000012e047890 */ /* 0x000fe8000fffe0ff */
[----:B------:R-:W-:Y:S04]  /*80c0*/  UISETP.NE.AND UP0, UPT, UR4, 0x4, UPT ;  /* 0x000000040400788c */ /* 0x000fe8000bf05270 */
[----:B------:R-:W-:Y:S01]  /*80d0*/  USEL UR44, UR4, URZ, UP0 ;  /* 0x000000ff042c7287 */ /* 0x000fe20008000000 */
[----:B------:R2:W-:Y:S01]  /*80e0*/  @P6 SYNCS.ARRIVE.TRANS64.RED.A1T0 RZ, [R0+URZ], RZ ;  /* 0x000000ff00ff69a7 */ /* 0x0005e200081004ff */
[----:B------:R-:W-:Y:S01]  /*80f0*/  BSSY B1, `(.L_x_137) ;  /* 0x0000013000017945 */ /* 0x000fe20003800000 */
[----:B------:R-:W3:Y:S02]  /*8100*/  @P6 SYNCS.PHASECHK.TRANS64.TRYWAIT P0, [R2+URZ+0xd0], R3 ;  /* 0x0000d003020065a7 */ /* 0x000ee400080011ff */
[----:B---3--:R-:W-:Y:S01]  /*8110*/  @P6 SEL R64, RZ, 0x1, !P0 ;  /* 0x00000001ff406807 */ /* 0x008fe20004000000 */
[----:B--2---:R-:W-:Y:S06]  /*8120*/  @!P6 BRA `(.L_x_138) ;  /* 0x00000000003ce947 */ /* 0x004fec0003800000 */
[----:B------:R-:W-:Y:S01]  /*8130*/  ISETP.NE.AND P1, PT, R65, RZ, PT ;  /* 0x000000ff4100720c */ /* 0x000fe20003f25270 */
[----:B------:R-:W-:Y:S01]  /*8140*/  BSSY B0, `(.L_x_139) ;  /* 0x0000009000007945 */ /* 0x000fe20003800000 */
[----:B------:R-:W-:Y:S11]  /*8150*/  ISETP.NE.AND P0, PT, R64, RZ, PT ;  /* 0x000000ff4000720c */ /* 0x000ff60003f05270 */
[----:B------:R-:W-:Y:S05]  /*8160*/  @P1 IMAD R3, R26, 0x1000, R57 ;  /* 0x000010001a031824 */ /* 0x000fea00078e0239 */
[----:B------:R-:W-:Y:S05]  /*8170*/  @P1 IADD3 R0, PT, PT, R3, UR43, RZ ;  /* 0x0000002b03001c10 */ /* 0x000fea000fffe0ff */
[----:B------:R-:W-:Y:S01]  /*8180*/  @P1 IMAD.IADD R0, R66, 0x1, R0 ;  /* 0x0000000142001824 */ /* 0x000fe200078e0200 */
[----:B------:R-:W-:Y:S06]  /*8190*/  @P0 BRA `(.L_x_140) ;  /* 0x00000000000c0947 */ /* 0x000fec0003800000 */
[----:B------:R-:W-:Y:S04]  /*81a0*/  SHF.L.U32 R4, R60, 0x1f, RZ ;  /* 0x0000001f3c047819 */ /* 0x000fe800000006ff */
[----:B------:R-:W2:Y:S02]  /*81b0*/  SYNCS.PHASECHK.TRANS64.TRYWAIT P0, [R2+URZ+0xd0], R4 ;  /* 0x0000d004020075a7 */ /* 0x000ea400080011ff */
[----:B--2---:R-:W-:Y:S05]  /*81c0*/  @!P0 BRA `(.L_x_141) ;  /* 0x0000002000dc8947 */ /* 0x004fea0003800000 */
.L_x_140:
[----:B------:R-:W-:Y:S05]  /*81d0*/  BSYNC B0 ;  /* 0x0000000000007941 */ /* 0x000fea0003800000 */
.L_x_139:
[----:B------:R-:W-:Y:S02]  /*81e0*/  ISETP.NE.AND P0, PT, R65, RZ, PT ;  /* 0x000000ff4100720c */ /* 0x000fe40003f05270 */
[----:B------:R-:W-:Y:S11]  /*81f0*/  IADD3 R26, PT, PT, R26, 0x1, RZ ;  /* 0x000000011a1a7810 */ /* 0x000ff60007ffe0ff */
[----:B------:R3:W4:Y:S04]  /*8200*/  @P0 LDS.128 R28, [R3+UR43+0x200] ;  /* 0x0002002b031c0984 */ /* 0x0007280008000c00 */
[----:B------:R3:W1:Y:S02]  /*8210*/  @P0 LDS.128 R36, [R0+0x200] ;  /* 0x0002000000240984 */ /* 0x0006640000000c00 */
.L_x_138:
[----:B------:R-:W-:Y:S05]  /*8220*/  BSYNC B1 ;  /* 0x0000000000017941 */ /* 0x000fea0003800000 */
.L_x_137:
[----:B---3--:R-:W-:Y:S05]  /*8230*/  VIADD R0, R25, 0x20 ;  /* 0x0000002019007836 */ /* 0x008fea0000000000 */
[----:B------:R-:W-:Y:S04]  /*8240*/  SHF.R.U32.HI R0, RZ, 0x15, R0 ;  /* 0x00000015ff007819 */ /* 0x000fe80000011600 */
[----:B------:R-:W-:Y:S11]  /*8250*/  LOP3.LUT P0, RZ, R0, 0x3, R51, 0x48, !PT ;  /* 0x0000000300ff7812 */ /* 0x000ff60007804833 */
[----:B------:R-:W-:Y:S02]  /*8260*/  @!UPT UIADD3 URZ, UPT, UPT, URZ, URZ, URZ ;  /* 0x000000fffffff290 */ /* 0x000fe4000fffe0ff */
[----:B------:R-:W-:Y:S05]  /*8270*/  @!P0 BRA `(.L_x_142) ;  /* 0x0000000000408947 */ /* 0x000fea0003800000 */
[----:B------:R-:W3:Y:S01]  /*8280*/  LDCU.64 UR8, c[0x4][0x70] ;  /* 0x01000e00ff0877ac */ /* 0x000ee20008000a00 */
[----:B------:R-:W-:Y:S01]  /*8290*/  MOV R3, 0x0 ;  /* 0x0000000000037802 */ /* 0x000fe20000000f00 */
[----:B------:R-:W-:Y:S02]  /*82a0*/  HFMA2 R12, -RZ, RZ, 0, 5.9604644775390625e-08 ;  /* 0x00000001ff0c7431 */ /* 0x000fe400000001ff */
[----:B-1----:R-:W-:Y:S02]  /*82b0*/  IMAD.MOV.U32 R8, RZ, RZ, 0x192 ;  /* 0x00000192ff087424 */ /* 0x002fe400078e00ff */
[----:B------:R-:W-:Y:S01]  /*82c0*/  IMAD.MOV.U32 R13, RZ, RZ, RZ ;  /* 0x000000ffff0d7224 */ /* 0x000fe200078e00ff */
[----:B------:R-:W1:Y:S01]  /*82d0*/  LDCU.64 UR6, c[0x4][0x78] ;  /* 0x01000f00ff0677ac */ /* 0x000e620008000a00 */
[----:B--2---:R-:W2:Y:S01]  /*82e0*/  LDC.64 R2, c[0x4][R3] ;  /* 0x0100000003027b82 */ /* 0x004ea20000000a00 */
[----:B------:R-:W5:Y:S01]  /*82f0*/  LDCU.64 UR4, c[0x4][0x10] ;  /* 0x01000200ff0477ac */ /* 0x000f620008000a00 */
[----:B---3--:R-:W-:Y:S01]  /*8300*/  MOV R5, UR9 ;  /* 0x0000000900057c02 */ /* 0x008fe20008000f00 */
[----:B------:R-:W-:Y:S01]  /*8310*/  IMAD.U32 R4, RZ, RZ, UR8 ;  /* 0x00000008ff047e24 */ /* 0x000fe2000f8e00ff */
[----:B-1----:R-:W-:Y:S01]  /*8320*/  MOV R7, UR7 ;  /* 0x0000000700077c02 */ /* 0x002fe20008000f00 */
[----:B------:R-:W-:Y:S01]  /*8330*/  IMAD.U32 R6, RZ, RZ, UR6 ;  /* 0x00000006ff067e24 */ /* 0x000fe2000f8e00ff */
[----:B-----5:R-:W-:Y:S01]  /*8340*/  MOV R11, UR5 ;  /* 0x00000005000b7c02 */ /* 0x020fe20008000f00 */
[----:B------:R-:W-:Y:S02]  /*8350*/  IMAD.U32 R10, RZ, RZ, UR4 ;  /* 0x00000004ff0a7e24 */ /* 0x000fe4000f8e00ff */
[----:B------:R-:W-:Y:S07]  /*8360*/  LEPC R20, `(.L_x_142) ;  /* 0x000000001014794e */ /* 0x000fee0000000000 */
[----:B--2-4-:R-:W-:Y:S05]  /*8370*/  CALL.ABS.NOINC R2 ;  /* 0x0000000002007343 */ /* 0x014fea0003c00000 */
.L_x_142:
[----:B------:R-:W-:Y:S01]  /*8380*/  ISETP.NE.AND P6, PT, R62, RZ, PT ;  /* 0x000000ff3e00720c */ /* 0x000fe20003fc5270 */
[----:B------:R-:W-:Y:S05]  /*8390*/  WARPSYNC.ALL ;  /* 0x0000000000007948 */ /* 0x000fea0003800000 */
[----:B------:R-:W-:Y:S01]  /*83a0*/  R2UR UR4, R25 ;  /* 0x00000000190472ca */ /* 0x000fe200000e0000 */
[----:B----4-:R-:W-:Y:S01]  /*83b0*/  HADD2.F32 R3, -RZ, R28.H0_H0 ;  /* 0x2000001cff037230 */ /* 0x010fe20000004100 */
[----:B------:R-:W-:Y:S01]  /*83c0*/  ISETP.NE.AND P0, PT, R61, RZ, PT ;  /* 0x000000ff3d00720c */ /* 0x000fe20003f05270 */
[----:B------:R-:W-:Y:S01]  /*83d0*/  HADD2.F32 R20, -RZ, R30.H0_H0 ;  /* 0x2000001eff147230 */ /* 0x000fe20000004100 */
[----:B------:R-:W-:Y:S09]  /*83e0*/  BSSY.RECONVERGENT B0, `(.L_x_143) ;  /* 0x0000058000007945 */ /* 0x000ff20003800200 */
[----:B-12---:R-:W1:Y:S02]  /*83f0*/  LDTM.x16 R4, tmem[UR4+0x20] ;  /* 0x00002004000479ee */ /* 0x006e640008240000 */
        /* <DEDUP_REMOVED lines=59> */
[----:B------:R-:W-:Y:S02]  /*87b0*/  LEA R3, R26, UR43, 0x3 ;  /* 0x0000002b1a037c11 */ /* 0x000fe4000f8e18ff */
        /* <DEDUP_REMOVED lines=8> */
[----:B------:R-:W-:Y:S01]  /*8840*/  @P6 SHF.L.U32 R2, R60, 0x1f, RZ ;  /* 0x0000001f3c026819 */ /* 0x000fe200000006ff */
        /* <DEDUP_REMOVED lines=17> */
.L_x_144:
[----:B------:R-:W-:Y:S05]  /*8960*/  BSYNC.RECONVERGENT B0 ;  /* 0x0000000000007941 */ /* 0x000fea0003800200 */
.L_x_143:
        /* <DEDUP_REMOVED lines=19> */
.L_x_148:
[----:B------:R-:W-:Y:S05]  /*8aa0*/  BSYNC B0 ;  /* 0x0000000000007941 */ /* 0x000fea0003800000 */
.L_x_147:
[----:B------:R-:W-:Y:S11]  /*8ab0*/  ISETP.NE.AND P0, PT, R65, RZ, PT ;  /* 0x000000ff4100720c */ /* 0x000ff60003f05270 */
[----:B------:R-:W-:Y:S02]  /*8ac0*/  @!UPT UIADD3 URZ, UPT, UPT, URZ, URZ, URZ ;  /* 0x000000fffffff290 */ /* 0x000fe4000fffe0ff */
[----:B------:R3:W4:Y:S04]  /*8ad0*/  @P0 LDS.128 R28, [R26+UR43+0x200] ;  /* 0x0002002b1a1c0984 */ /* 0x0007280008000c00 */
[----:B------:R3:W1:Y:S02]  /*8ae0*/  @P0 LDS.128 R36, [R66+0x200] ;  /* 0x0002000042240984 */ /* 0x0006640000000c00 */
.L_x_146:
[----:B------:R-:W-:Y:S05]  /*8af0*/  BSYNC B1 ;  /* 0x0000000000017941 */ /* 0x000fea0003800000 */
.L_x_145:
[----:B--2---:R-:W-:Y:S05]  /*8b00*/  VIADD R0, R25, 0x30 ;  /* 0x0000003019007836 */ /* 0x004fea0000000000 */
[----:B------:R-:W-:Y:S04]  /*8b10*/  SHF.R.U32.HI R0, RZ, 0x15, R0 ;  /* 0x00000015ff007819 */ /* 0x000fe80000011600 */
[----:B------:R-:W-:Y:S11]  /*8b20*/  LOP3.LUT P0, RZ, R0, 0x3, R51, 0x48, !PT ;  /* 0x0000000300ff7812 */ /* 0x000ff60007804833 */
[----:B------:R-:W-:Y:S02]  /*8b30*/  @!UPT UIADD3 URZ, UPT, UPT, URZ, URZ, URZ ;  /* 0x000000fffffff290 */ /* 0x000fe4000fffe0ff */
[----:B------:R-:W-:Y:S05]  /*8b40*/  @!P0 BRA `(.L_x_150) ;  /* 0x0000000000408947 */ /* 0x000fea0003800000 */
[----:B------:R-:W2:Y:S01]  /*8b50*/  LDCU.64 UR8, c[0x4][0x70] ;  /* 0x01000e00ff0877ac */ /* 0x000ea20008000a00 */
[----:B------:R-:W-:Y:S01]  /*8b60*/  MOV R3, 0x0 ;  /* 0x0000000000037802 */ /* 0x000fe20000000f00 */
        /* <DEDUP_REMOVED lines=14> */
.L_x_150:
[----:B------:R-:W-:Y:S01]  /*8c50*/  ISETP.NE.AND P0, PT, R61, RZ, PT ;  /* 0x000000ff3d00720c */ /* 0x000fe20003f05270 */
[----:B------:R-:W-:Y:S05]  /*8c60*/  WARPSYNC.ALL ;  /* 0x0000000000007948 */ /* 0x000fea0003800000 */
[----:B------:R-:W-:Y:S01]  /*8c70*/  R2UR UR4, R25 ;  /* 0x00000000190472ca */ /* 0x000fe200000e0000 */
[--C-:B----4-:R-:W-:Y:S01]  /*8c80*/  HADD2.F32 R20, -RZ, R28.reuse.H0_H0 ;  /* 0x2000001cff147230 */ /* 0x110fe20000004100 */
[----:B------:R-:W-:Y:S01]  /*8c90*/  IADD3 R54, PT, PT, R54, 0x160, RZ ;  /* 0x0000016036367810 */ /* 0x000fe20007ffe0ff */
[----:B------:R-:W-:Y:S01]  /*8ca0*/  HADD2.F32 R21, -RZ, R28.H1_H1 ;  /* 0x3000001cff157230 */ /* 0x000fe20000004100 */
[----:B------:R-:W-:Y:S01]  /*8cb0*/  BSSY.RECONVERGENT B0, `(.L_x_151) ;  /* 0x0000054000007945 */ /* 0x000fe20003800200 */
[--C-:B------:R-:W-:Y:S01]  /*8cc0*/  HADD2.F32 R25, -RZ, R29.reuse.H0_H0 ;  /* 0x2000001dff197230 */ /* 0x100fe20000004100 */
[----:B------:R-:W-:Y:S01]  /*8cd0*/  LOP3.LUT R54, R54, 0xfefffff8, RZ, 0xc0, !PT ;  /* 0xfefffff836367812 */ /* 0x000fe200078ec0ff */
[----:B---3--:R-:W-:Y:S02]  /*8ce0*/  HADD2.F32 R26, -RZ, R29.H1_H1 ;  /* 0x3000001dff1a7230 */ /* 0x008fe40000004100 */
[--C-:B------:R-:W-:Y:S02]  /*8cf0*/  HADD2.F32 R28, -RZ, R30.reuse.H0_H0 ;  /* 0x2000001eff1c7230 */ /* 0x100fe40000004100 */
[----:B------:R-:W-:Y:S02]  /*8d00*/  HADD2.F32 R29, -RZ, R30.H1_H1 ;  /* 0x3000001eff1d7230 */ /* 0x000fe40000004100 */
[----:B-1----:R-:W1:Y:S01]  /*8d10*/  LDTM.x16 R4, tmem[UR4+0x30] ;  /* 0x00003004000479ee */ /* 0x002e620008240000 */
[----:B------:R-:W-:Y:S01]  /*8d20*/  NOP ;  /* 0x0000000000007918 */ /* 0x000fe20000000000 */
[----:B-1----:R1:W-:Y:S01]  /*8d30*/  SYNCS.ARRIVE.TRANS64.RED.A1T0 RZ, [R54+URZ], RZ ;  /* 0x000000ff36ff79a7 */ /* 0x0023e200081004ff */
[--C-:B------:R-:W-:Y:S02]  /*8d40*/  HADD2.F32 R30, -RZ, R31.reuse.H0_H0 ;  /* 0x2000001fff1e7230 */ /* 0x100fe40000004100 */
[----:B------:R-:W-:Y:S02]  /*8d50*/  HADD2.F32 R31, -RZ, R31.H1_H1 ;  /* 0x3000001fff1f7230 */ /* 0x000fe40000004100 */
        /* <DEDUP_REMOVED lines=8> */
[C---:B------:R-:W-:Y:S01]  /*8de0*/  FMUL R4, R24.reuse, R4 ;  /* 0x0000000418047220 */ /* 0x040fe20000400000 */
[C---:B------:R-:W-:Y:S01]  /*8df0*/  FMUL R5, R24.reuse, R5 ;  /* 0x0000000518057220 */ /* 0x040fe20000400000 */
[C---:B------:R-:W-:Y:S01]  /*8e00*/  FMUL R6, R24.reuse, R6 ;  /* 0x0000000618067220 */ /* 0x040fe20000400000 */
[C---:B------:R-:W-:Y:S01]  /*8e10*/  FMUL R7, R24.reuse, R7 ;  /* 0x0000000718077220 */ /* 0x040fe20000400000 */
[C---:B------:R-:W-:Y:S01]  /*8e20*/  FFMA R4, R27.reuse, R20, R4 ;  /* 0x000000141b047223 */ /* 0x040fe20000000004 */
        /* <DEDUP_REMOVED lines=15> */
[C---:B------:R-:W-:Y:S01]  /*8f20*/  FMUL R12, R24.reuse, R16 ;  /* 0x00000010180c7220 */ /* 0x040fe20000400000 */
[C---:B------:R-:W-:Y:S01]  /*8f30*/  FFMA R0, R27.reuse, R32, R0 ;  /* 0x000000201b007223 */ /* 0x040fe20000000000 */
[C---:B------:R-:W-:Y:S01]  /*8f40*/  FMUL R13, R24.reuse, R17 ;  /* 0x00000011180d7220 */ /* 0x040fe20000400000 */
[----:B------:R-:W-:Y:S01]  /*8f50*/  FFMA R2, R27, R33, R2 ;  /* 0x000000211b027223 */ /* 0x000fe20000000002 */
[----:B------:R-:W-:Y:S01]  /*8f60*/  F2FP.F16.F32.PACK_AB R4, R5, R4 ;  /* 0x000000040504723e */ /* 0x000fe200000000ff */
[C---:B------:R-:W-:Y:S01]  /*8f70*/  FMUL R14, R24.reuse, R18 ;  /* 0x00000012180e7220 */ /* 0x040fe20000400000 */
[----:B------:R-:W-:Y:S01]  /*8f80*/  FFMA R3, R27, R34, R3 ;  /* 0x000000221b037223 */ /* 0x000fe20000000003 */
[----:B------:R-:W-:Y:S01]  /*8f90*/  F2FP.F16.F32.PACK_AB R5, R7, R6 ;  /* 0x000000060705723e */ /* 0x000fe200000000ff */
[----:B------:R-:W-:Y:S01]  /*8fa0*/  FFMA R15, R27, R35, R15 ;  /* 0x000000231b0f7223 */ /* 0x000fe2000000000f */
[----:B------:R-:W-:Y:S01]  /*8fb0*/  FMUL R19, R24, R19 ;  /* 0x0000001318137220 */ /* 0x000fe20000400000 */
[----:B------:R-:W-:Y:S01]  /*8fc0*/  F2FP.F16.F32.PACK_AB R6, R9, R8 ;  /* 0x000000080906723e */ /* 0x000fe200000000ff */
[----:B------:R-:W-:Y:S01]  /*8fd0*/  FFMA R12, R27, R36, R12 ;  /* 0x000000241b0c7223 */ /* 0x000fe2000000000c */
[----:B------:R-:W-:Y:S01]  /*8fe0*/  F2FP.F16.F32.PACK_AB R7, R11, R10 ;  /* 0x0000000a0b07723e */ /* 0x000fe200000000ff */
[C---:B------:R-:W-:Y:S01]  /*8ff0*/  FFMA R13, R27.reuse, R37, R13 ;  /* 0x000000251b0d7223 */ /* 0x040fe2000000000d */
[C---:B------:R-:W-:Y:S01]  /*9000*/  FFMA R14, R27.reuse, R38, R14 ;  /* 0x000000261b0e7223 */ /* 0x040fe2000000000e */
[----:B------:R-:W-:Y:S01]  /*9010*/  FFMA R19, R27, R39, R19 ;  /* 0x000000271b137223 */ /* 0x000fe20000000013 */
[----:B------:R-:W-:Y:S01]  /*9020*/  F2FP.F16.F32.PACK_AB R16, R2, R0 ;  /* 0x000000000210723e */ /* 0x000fe200000000ff */
[----:B------:R1:W-:Y:S01]  /*9030*/  STS.128 [R57+UR43+0x3200], R4 ;  /* 0x0032000439007988 */ /* 0x0003e20008000c2b */
        /* <DEDUP_REMOVED lines=27> */
.L_x_152:
[----:B------:R-:W-:Y:S05]  /*91f0*/  BSYNC.RECONVERGENT B0 ;  /* 0x0000000000007941 */ /* 0x000fea0003800200 */
.L_x_151:
[----:B------:R-:W-:Y:S01]  /*9200*/  BAR.SYNC.DEFER_BLOCKING 0x1, 0x80 ;  /* 0x0042000000007b1d */ /* 0x000fe20000010000 */
[----:B------:R-:W-:Y:S01]  /*9210*/  UISETP.NE.AND UP0, UPT, UR52, -0x4, UPT ;  /* 0xfffffffc3400788c */ /* 0x000fe2000bf05270 */
[----:B------:R-:W-:Y:S08]  /*9220*/  IADD3 R22, PT, PT, R22, 0x1, RZ ;  /* 0x0000000116167810 */ /* 0x000ff00007ffe0ff */
[----:B------:R-:W-:Y:S05]  /*9230*/  BRA.U !UP0, `(.L_x_153) ;  /* 0x0000000108287547 */ /* 0x000fea000b800000 */
[----:B------:R-:W-:Y:S01]  /*9240*/  ISETP.NE.AND P0, PT, R62, RZ, PT ;  /* 0x000000ff3e00720c */ /* 0x000fe20003f05270 */
[----:B------:R-:W-:Y:S01]  /*9250*/  IMAD.U32 R2, RZ, RZ, UR46 ;  /* 0x0000002eff027e24 */ /* 0x000fe2000f8e00ff */
[----:B------:R-:W-:Y:S01]  /*9260*/  UIADD3 UR4, UPT, UPT, UR46, 0x1, URZ ;  /* 0x000000012e047890 */ /* 0x000fe2000fffe0ff */
[----:B------:R-:W-:Y:S03]  /*9270*/  IMAD.U32 R0, RZ, RZ, UR47 ;  /* 0x0000002fff007e24 */ /* 0x000fe6000f8e00ff */
[----:B------:R-:W-:Y:S04]  /*9280*/  UISETP.NE.AND UP0, UPT, UR4, 0x4, UPT ;  /* 0x000000040400788c */ /* 0x000fe8000bf05270 */
[----:B------:R-:W-:Y:S03]  /*9290*/  USEL UR46, UR4, URZ, UP0 ;  /* 0x000000ff042e7287 */ /* 0x000fe60008000000 */
[----:B------:R-:W-:Y:S05]  /*92a0*/  @P0 LEA R2, R2, UR43, 0x3 ;  /* 0x0000002b02020c11 */ /* 0x000fea000f8e18ff */
[----:B------:R-:W-:Y:S05]  /*92b0*/  @P0 VIADD R2, R2, 0xf0 ;  /* 0x000000f002020836 */ /* 0x000fea0000000000 */
[----:B------:R-:W-:Y:S04]  /*92c0*/  @P0 PRMT R0, R0, 0x654, R2 ;  /* 0x0000065400000816 */ /* 0x000fe80000000002 */
[----:B------:R2:W-:Y:S03]  /*92d0*/  @P0 SYNCS.ARRIVE.TRANS64.RED.A1T0 RZ, [R0+URZ], RZ ;  /* 0x000000ff00ff09a7 */ /* 0x0005e600081004ff */
.L_x_153:
[----:B------:R-:W-:Y:S01]  /*92e0*/  R2UR UR4, R52 ;  /* 0x00000000340472ca */ /* 0x000fe200000e0000 */
[----:B------:R-:W-:Y:S01]  /*92f0*/  UISETP.NE.AND UP0, UPT, UR62, URZ, UPT ;  /* 0x000000ff3e00728c */ /* 0x000fe2000bf05270 */
[----:B------:R-:W-:Y:S01]  /*9300*/  ISETP.NE.AND P0, PT, R56, 0x2, PT ;  /* 0x000000023800780c */ /* 0x000fe20003f05270 */
[----:B------:R-:W-:Y:S01]  /*9310*/  UIADD3 UR28, UPT, UPT, UR38, UR63, URZ ;  /* 0x0000003f261c7290 */ /* 0x000fe2000fffe0ff */
[----:B------:R-:W-:Y:S01]  /*9320*/  ISETP.NE.AND P1, PT, R22, 0x4, PT ;  /* 0x000000041600780c */ /* 0x000fe20003f25270 */
[----:B------:R-:W-:Y:S01]  /*9330*/  UIADD3 UR52, UPT, UPT, UR52, 0x4, URZ ;  /* 0x0000000434347890 */ /* 0x000fe2000fffe0ff */
[----:B------:R-:W-:Y:S01]  /*9340*/  SEL R2, RZ, 0x1, P0 ;  /* 0x00000001ff027807 */ /* 0x000fe20000000000 */
[----:B------:R-:W-:Y:S01]  /*9350*/  UMOV UR36, UR61 ;  /* 0x0000003d00247c82 */ /* 0x000fe20008000000 */
[----:B--2---:R-:W-:Y:S02]  /*9360*/  SEL R0, RZ, 0x1, P1 ;  /* 0x00000001ff007807 */ /* 0x004fe40000800000 */
[----:B------:R-:W-:Y:S02]  /*9370*/  LOP3.LUT R58, R58, R2, RZ, 0x3c, !PT ;  /* 0x000000023a3a7212 */ /* 0x000fe400078e3cff */
[----:B------:R-:W-:Y:S01]  /*9380*/  LOP3.LUT R59, R59, R0, RZ, 0x3c, !PT ;  /* 0x000000003b3b7212 */ /* 0x000fe200078e3cff */
[----:B------:R-:W-:Y:S01]  /*9390*/  UIADD3 UR20, UPT, UPT, UR37, UR4, URZ ;  /* 0x0000000425147290 */ /* 0x000fe2000fffe0ff */
[----:B------:R-:W-:Y:S02]  /*93a0*/  SEL R56, R56, RZ, P0 ;  /* 0x000000ff38387207 */ /* 0x000fe40000000000 */
[----:B------:R-:W-:Y:S01]  /*93b0*/  SEL R22, R22, RZ, P1 ;  /* 0x000000ff16167207 */ /* 0x000fe20000800000 */
[----:B------:R-:W-:Y:S08]  /*93c0*/  BRA.U UP0, `(.L_x_154) ;  /* 0xffffffcd00787547 */ /* 0x000ff0000b83ffff */
[----:B------:R-:W2:Y:S01]  /*93d0*/  LDCU.64 UR4, c[0x0][0x888] ;  /* 0x00011100ff0477ac */ /* 0x000ea20008000a00 */
[----:B------:R-:W3:Y:S01]  /*93e0*/  LDCU.64 UR6, c[0x0][0x890] ;  /* 0x00011200ff0677ac */ /* 0x000ee20008000a00 */
[----:B--2---:R-:W-:Y:S02]  /*93f0*/  ISETP.NE.U32.AND P2, PT, RZ, UR4, PT ;  /* 0x00000004ff007c0c */ /* 0x004fe4000bf45070 */
[----:B---3--:R-:W-:Y:S02]  /*9400*/  ISETP.NE.U32.AND P1, PT, RZ, UR6, PT ;  /* 0x00000006ff007c0c */ /* 0x008fe4000bf25070 */
[----:B------:R-:W-:Y:S02]  /*9410*/  ISETP.NE.AND.EX P2, PT, RZ, UR5, PT, P2 ;  /* 0x00000005ff007c0c */ /* 0x000fe4000bf45320 */
[----:B------:R-:W-:-:S13]  /*9420*/  ISETP.NE.AND.EX P0, PT, RZ, UR7, PT, P1 ;  /* 0x00000007ff007c0c */ /* 0x000fda000bf05310 */
[----:B------:R-:W-:Y:S05]  /*9430*/  @P2 BRA P0, `(.L_x_155) ;  /* 0x00000000003c2947 */ /* 0x000fea0000000000 */
[----:B------:R-:W-:-:S13]  /*9440*/  ISETP.NE.AND.EX P1, PT, RZ, UR7, PT, P1 ;  /* 0x00000007ff007c0c */ /* 0x000fda000bf25310 */
[----:B------:R-:W-:Y:S05]  /*9450*/  @P1 BRA `(.L_x_156) ;  /* 0x00000000000c1947 */ /* 0x000fea0003800000 */
[----:B------:R-:W-:-:S13]  /*9460*/  FSETP.NEU.AND P0, PT, R27, RZ, PT ;  /* 0x000000ff1b00720b */ /* 0x000fda0003f0d000 */
[----:B------:R-:W-:Y:S05]  /*9470*/  @!P0 EXIT ;  /* 0x000000000000894d */ /* 0x000fea0003800000 */
[----:B------:R-:W-:Y:S05]  /*9480*/  BRA `(.L_x_155) ;  /* 0x0000000000287947 */ /* 0x000fea0003800000 */
.L_x_156:
[----:B------:R-:W-:Y:S01]  /*9490*/  ISETP.NE.AND P0, PT, R55, RZ, PT ;  /* 0x000000ff3700720c */ /* 0x000fe20003f05270 */
[----:B------:R-:W-:-:S12]  /*94a0*/  BSSY.RECONVERGENT B0, `(.L_x_155) ;  /* 0x0000008000007945 */ /* 0x000fd80003800200 */
[----:B------:R-:W-:Y:S05]  /*94b0*/  @P0 BRA `(.L_x_157) ;  /* 0x0000000000100947 */ /* 0x000fea0003800000 */
[----:B------:R-:W-:-:S04]  /*94c0*/  ISETP.NE.U32.AND P0, PT, RZ, UR4, PT ;  /* 0x00000004ff007c0c */ /* 0x000fc8000bf05070 */
[----:B------:R-:W-:-:S13]  /*94d0*/  ISETP.NE.AND.EX P0, PT, RZ, UR5, PT, P0 ;  /* 0x00000005ff007c0c */ /* 0x000fda000bf05300 */
[----:B------:R-:W-:Y:S05]  /*94e0*/  @!P0 EXIT ;  /* 0x000000000000894d */ /* 0x000fea0003800000 */
[----:B------:R-:W-:Y:S05]  /*94f0*/  BRA `(.L_x_158) ;  /* 0x0000000000087947 */ /* 0x000fea0003800000 */
.L_x_157:
[----:B------:R-:W-:-:S13]  /*9500*/  FSETP.NEU.AND P0, PT, R27, RZ, PT ;  /* 0x000000ff1b00720b */ /* 0x000fda0003f0d000 */
[----:B------:R-:W-:Y:S05]  /*9510*/  @!P0 EXIT ;  /* 0x000000000000894d */ /* 0x000fea0003800000 */
.L_x_158:
[----:B------:R-:W-:Y:S05]  /*9520*/  BSYNC.RECONVERGENT B0 ;  /* 0x0000000000007941 */ /* 0x000fea0003800200 */
.L_x_155:
[----:B------:R-:W-:Y:S01]  /*9530*/  ULEA UR6, UR46, UR43, 0x3 ;  /* 0x0000002b2e067291 */ /* 0x000fe2000f8e18ff */
[----:B------:R-:W-:-:S04]  /*9540*/  DEPBAR.LE SB0, 0x0 ;  /* 0x000080000000791a */ /* 0x000fc80000000000 */
[----:B------:R-:W-:-:S04]  /*9550*/  UIADD3 UR6, UPT, UPT, UR6, 0xf0, URZ ;  /* 0x000000f006067890 */ /* 0x000fc8000fffe0ff */
[----:B------:R-:W-:-:S09]  /*9560*/  UPRMT UR6, UR47, 0x654, UR6 ;  /* 0x000006542f067896 */ /* 0x000fd20008000006 */
[----:B------:R-:W-:Y:S01]  /*9570*/  SYNCS.ARRIVE.TRANS64.RED.A1T0 RZ, [UR6], RZ ;  /* 0x000000ffffff79a7 */ /* 0x000fe20008100406 */
[----:B------:R-:W-:Y:S05]  /*9580*/  EXIT ;  /* 0x000000000000794d */ /* 0x000fea0003800000 */
.L_x_25:
[----:B--2---:R2:W3:Y:S02]  /*9590*/  SYNCS.PHASECHK.TRANS64.TRYWAIT P0, [R0+URZ+0x190], R2 ;  /* 0x00019002000075a7 */ /* 0x0044e400080011ff */
[----:B---3--:R-:W-:Y:S05]  /*95a0*/  @!P0 NANOSLEEP.SYNCS 0x989680 ;  /* 0x009896800000895d */ /* 0x008fea0003900000 */
[----:B------:R-:W3:Y:S02]  /*95b0*/  @!P0 SYNCS.PHASECHK.TRANS64 P0, [R0+URZ+0x190], R2 ;  /* 0x00019002000085a7 */ /* 0x000ee400080010ff */
[----:B---3--:R-:W-:Y:S05]  /*95c0*/  @!P0 BRA `(.L_x_25) ;  /* 0xfffffffc00f08947 */ /* 0x008fea000383ffff */
[----:B------:R-:W-:Y:S05]  /*95d0*/  BRA `(.L_x_159) ;  /* 0xffffff8400bc7947 */ /* 0x000fea000383ffff */
.L_x_28:
[----:B-1----:R-:W-:-:S07]  /*95e0*/  MOV R0, UR33 ;  /* 0x0000002100007c02 */ /* 0x002fce0008000f00 */
.L_x_160:
[----:B-1----:R1:W2:Y:S02]  /*95f0*/  SYNCS.PHASECHK.TRANS64.TRYWAIT P0, [R0+URZ+0x68], R3 ;  /* 0x00006803000075a7 */ /* 0x0022a400080011ff */
[----:B--2---:R-:W-:Y:S05]  /*9600*/  @!P0 NANOSLEEP.SYNCS 0x989680 ;  /* 0x009896800000895d */ /* 0x004fea0003900000 */
[----:B------:R-:W2:Y:S02]  /*9610*/  @!P0 SYNCS.PHASECHK.TRANS64 P0, [R0+URZ+0x68], R3 ;  /* 0x00006803000085a7 */ /* 0x000ea400080010ff */
[----:B--2---:R-:W-:Y:S05]  /*9620*/  @!P0 BRA `(.L_x_160) ;  /* 0xfffffffc00f08947 */ /* 0x004fea000383ffff */
[----:B------:R-:W-:Y:S05]  /*9630*/  BRA `(.L_x_27) ;  /* 0xffffff8800147947 */ /* 0x000fea000383ffff */
.L_x_35:
[----:B-1----:R-:W-:-:S07]  /*9640*/  MOV R0, UR17 ;  /* 0x0000001100007c02 */ /* 0x002fce0008000f00 */
.L_x_161:
[----:B-1----:R1:W2:Y:S02]  /*9650*/  SYNCS.PHASECHK.TRANS64.TRYWAIT P0, [R0+URZ+0x68], R3 ;  /* 0x00006803000075a7 */ /* 0x0022a400080011ff */
[----:B--2---:R-:W-:Y:S05]  /*9660*/  @!P0 NANOSLEEP.SYNCS 0x989680 ;  /* 0x009896800000895d */ /* 0x004fea0003900000 */
[----:B------:R-:W2:Y:S02]  /*9670*/  @!P0 SYNCS.PHASECHK.TRANS64 P0, [R0+URZ+0x68], R3 ;  /* 0x00006803000085a7 */ /* 0x000ea400080010ff */
[----:B--2---:R-:W-:Y:S05]  /*9680*/  @!P0 BRA `(.L_x_161) ;  /* 0xfffffffc00f08947 */ /* 0x004fea000383ffff */
[----:B------:R-:W-:Y:S05]  /*9690*/  BRA `(.L_x_34) ;  /* 0xffffff8800e47947 */ /* 0x000fea000383ffff */
.L_x_40:
[----:B-1----:R1:W2:Y:S02]  /*96a0*/  SYNCS.PHASECHK.TRANS64.TRYWAIT P0, [R3+URZ+0x120], R0 ;  /* 0x00012000030075a7 */ /* 0x0022a400080011ff */
[----:B--2---:R-:W-:Y:S05]  /*96b0*/  @!P0 NANOSLEEP.SYNCS 0x989680 ;  /* 0x009896800000895d */ /* 0x004fea0003900000 */
[----:B------:R-:W2:Y:S02]  /*96c0*/  @!P0 SYNCS.PHASECHK.TRANS64 P0, [R3+URZ+0x120], R0 ;  /* 0x00012000030085a7 */ /* 0x000ea400080010ff */
[----:B--2---:R-:W-:Y:S05]  /*96d0*/  @!P0 BRA `(.L_x_40) ;  /* 0xfffffffc00f08947 */ /* 0x004fea000383ffff */
[----:B------:R-:W-:Y:S05]  /*96e0*/  BRA `(.L_x_162) ;  /* 0xffffff8c009c7947 */ /* 0x000fea000383ffff */
.L_x_44:
[----:B------:R-:W-:-:S07]  /*96f0*/  MOV R0, UR4 ;  /* 0x0000000400007c02 */ /* 0x000fce0008000f00 */
.L_x_163:
[----:B-1----:R1:W2:Y:S02]  /*9700*/  SYNCS.PHASECHK.TRANS64.TRYWAIT P0, [R0+URZ], R2 ;  /* 0x00000002000075a7 */ /* 0x0022a400080011ff */
[----:B--2---:R-:W-:Y:S05]  /*9710*/  @!P0 NANOSLEEP.SYNCS 0x989680 ;  /* 0x009896800000895d */ /* 0x004fea0003900000 */
[----:B------:R-:W2:Y:S02]  /*9720*/  @!P0 SYNCS.PHASECHK.TRANS64 P0, [R0+URZ], R2 ;  /* 0x00000002000085a7 */ /* 0x000ea400080010ff */
[----:B--2---:R-:W-:Y:S05]  /*9730*/  @!P0 BRA `(.L_x_163) ;  /* 0xfffffffc00f08947 */ /* 0x004fea000383ffff */
[----:B------:R-:W-:Y:S05]  /*9740*/  BRA `(.L_x_164) ;  /* 0xffffff9400447947 */ /* 0x000fea000383ffff */
.L_x_45:
[----:B------:R-:W-:-:S07]  /*9750*/  MOV R0, UR5 ;  /* 0x0000000500007c02 */ /* 0x000fce0008000f00 */
.L_x_165:
[----:B-1----:R1:W2:Y:S02]  /*9760*/  SYNCS.PHASECHK.TRANS64.TRYWAIT P0, [R0+URZ], R3 ;  /* 0x00000003000075a7 */ /* 0x0022a400080011ff */
[----:B--2---:R-:W-:Y:S05]  /*9770*/  @!P0 NANOSLEEP.SYNCS 0x989680 ;  /* 0x009896800000895d */ /* 0x004fea0003900000 */
[----:B------:R-:W2:Y:S02]  /*9780*/  @!P0 SYNCS.PHASECHK.TRANS64 P0, [R0+URZ], R3 ;  /* 0x00000003000085a7 */ /* 0x000ea400080010ff */
[----:B--2---:R-:W-:Y:S05]  /*9790*/  @!P0 BRA `(.L_x_165) ;  /* 0xfffffffc00f08947 */ /* 0x004fea000383ffff */
[----:B------:R-:W-:Y:S05]  /*97a0*/  BRA `(.L_x_166) ;  /* 0xffffff9400507947 */ /* 0x000fea000383ffff */
.L_x_46:
[----:B------:R-:W-:-:S07]  /*97b0*/  MOV R0, UR5 ;  /* 0x0000000500007c02 */ /* 0x000fce0008000f00 */
.L_x_167:
[----:B-1----:R1:W2:Y:S02]  /*97c0*/  SYNCS.PHASECHK.TRANS64.TRYWAIT P0, [R0+URZ], R3 ;  /* 0x00000003000075a7 */ /* 0x0022a400080011ff */
[----:B--2---:R-:W-:Y:S05]  /*97d0*/  @!P0 NANOSLEEP.SYNCS 0x989680 ;  /* 0x009896800000895d */ /* 0x004fea0003900000 */
[----:B------:R-:W2:Y:S02]  /*97e0*/  @!P0 SYNCS.PHASECHK.TRANS64 P0, [R0+URZ], R3 ;  /* 0x00000003000085a7 */ /* 0x000ea400080010ff */
[----:B--2---:R-:W-:Y:S05]  /*97f0*/  @!P0 BRA `(.L_x_167) ;  /* 0xfffffffc00f08947 */ /* 0x004fea000383ffff */
[----:B------:R-:W-:Y:S05]  /*9800*/  BRA `(.L_x_168) ;  /* 0xffffff94005c7947 */ /* 0x000fea000383ffff */
.L_x_47:
[----:B------:R-:W-:-:S07]  /*9810*/  MOV R0, UR5 ;  /* 0x0000000500007c02 */ /* 0x000fce0008000f00 */
.L_x_169:
[----:B-1----:R1:W2:Y:S02]  /*9820*/  SYNCS.PHASECHK.TRANS64.TRYWAIT P0, [R0+URZ], R3 ;  /* 0x00000003000075a7 */ /* 0x0022a400080011ff */
[----:B--2---:R-:W-:Y:S05]  /*9830*/  @!P0 NANOSLEEP.SYNCS 0x989680 ;  /* 0x009896800000895d */ /* 0x004fea0003900000 */
[----:B------:R-:W2:Y:S02]  /*9840*/  @!P0 SYNCS.PHASECHK.TRANS64 P0, [R0+URZ], R3 ;  /* 0x00000003000085a7 */ /* 0x000ea400080010ff */
[----:B--2---:R-:W-:Y:S05]  /*9850*/  @!P0 BRA `(.L_x_169) ;  /* 0xfffffffc00f08947 */ /* 0x004fea000383ffff */
[----:B------:R-:W-:Y:S05]  /*9860*/  BRA `(.L_x_170) ;  /* 0xffffff9400687947 */ /* 0x000fea000383ffff */
.L_x_48:
[----:B------:R-:W-:-:S07]  /*9870*/  MOV R0, UR5 ;  /* 0x0000000500007c02 */ /* 0x000fce0008000f00 */
.L_x_171:
[----:B-1----:R1:W2:Y:S02]  /*9880*/  SYNCS.PHASECHK.TRANS64.TRYWAIT P0, [R0+URZ], R3 ;  /* 0x00000003000075a7 */ /* 0x0022a400080011ff */
[----:B--2---:R-:W-:Y:S05]  /*9890*/  @!P0 NANOSLEEP.SYNCS 0x989680 ;  /* 0x009896800000895d */ /* 0x004fea0003900000 */
[----:B------:R-:W2:Y:S02]  /*98a0*/  @!P0 SYNCS.PHASECHK.TRANS64 P0, [R0+URZ], R3 ;  /* 0x00000003000085a7 */ /* 0x000ea400080010ff */
[----:B--2---:R-:W-:Y:S05]  /*98b0*/  @!P0 BRA `(.L_x_171) ;  /* 0xfffffffc00f08947 */ /* 0x004fea000383ffff */
[----:B------:R-:W-:Y:S05]  /*98c0*/  BRA `(.L_x_172) ;  /* 0xffffff9400747947 */ /* 0x000fea000383ffff */
.L_x_49:
[----:B------:R-:W-:-:S07]  /*98d0*/  MOV R0, UR5 ;  /* 0x0000000500007c02 */ /* 0x000fce0008000f00 */
.L_x_173:
[----:B-1----:R1:W2:Y:S02]  /*98e0*/  SYNCS.PHASECHK.TRANS64.TRYWAIT P0, [R0+URZ], R3 ;  /* 0x00000003000075a7 */ /* 0x0022a400080011ff */
[----:B--2---:R-:W-:Y:S05]  /*98f0*/  @!P0 NANOSLEEP.SYNCS 0x989680 ;  /* 0x009896800000895d */ /* 0x004fea0003900000 */
[----:B------:R-:W2:Y:S02]  /*9900*/  @!P0 SYNCS.PHASECHK.TRANS64 P0, [R0+URZ], R3 ;  /* 0x00000003000085a7 */ /* 0x000ea400080010ff */
[----:B--2---:R-:W-:Y:S05]  /*9910*/  @!P0 BRA `(.L_x_173) ;  /* 0xfffffffc00f08947 */ /* 0x004fea000383ffff */
[----:B------:R-:W-:Y:S05]  /*9920*/  BRA `(.L_x_174) ;  /* 0xffffff9400807947 */ /* 0x000fea000383ffff */
.L_x_50:
[----:B------:R-:W-:-:S07]  /*9930*/  MOV R0, UR5 ;  /* 0x0000000500007c02 */ /* 0x000fce0008000f00 */
.L_x_175:
[----:B-1----:R1:W2:Y:S02]  /*9940*/  SYNCS.PHASECHK.TRANS64.TRYWAIT P0, [R0+URZ], R3 ;  /* 0x00000003000075a7 */ /* 0x0022a400080011ff */
[----:B--2---:R-:W-:Y:S05]  /*9950*/  @!P0 NANOSLEEP.SYNCS 0x989680 ;  /* 0x009896800000895d */ /* 0x004fea0003900000 */
[----:B------:R-:W2:Y:S02]  /*9960*/  @!P0 SYNCS.PHASECHK.TRANS64 P0, [R0+URZ], R3 ;  /* 0x00000003000085a7 */ /* 0x000ea400080010ff */
[----:B--2---:R-:W-:Y:S05]  /*9970*/  @!P0 BRA `(.L_x_175) ;  /* 0xfffffffc00f08947 */ /* 0x004fea000383ffff */
[----:B------:R-:W-:Y:S05]  /*9980*/  BRA `(.L_x_176) ;  /* 0xffffff94008c7947 */ /* 0x000fea000383ffff */
.L_x_51:
[----:B------:R-:W-:-:S07]  /*9990*/  MOV R0, UR5 ;  /* 0x0000000500007c02 */ /* 0x000fce0008000f00 */
.L_x_177:
[----:B-1----:R1:W2:Y:S02]  /*99a0*/  SYNCS.PHASECHK.TRANS64.TRYWAIT P0, [R0+URZ], R3 ;  /* 0x00000003000075a7 */ /* 0x0022a400080011ff */
[----:B--2---:R-:W-:Y:S05]  /*99b0*/  @!P0 NANOSLEEP.SYNCS 0x989680 ;  /* 0x009896800000895d */ /* 0x004fea0003900000 */
[----:B------:R-:W2:Y:S02]  /*99c0*/  @!P0 SYNCS.PHASECHK.TRANS64 P0, [R0+URZ], R3 ;  /* 0x00000003000085a7 */ /* 0x000ea400080010ff */
[----:B--2---:R-:W-:Y:S05]  /*99d0*/  @!P0 BRA `(.L_x_177) ;  /* 0xfffffffc00f08947 */ /* 0x004fea000383ffff */
[----:B------:R-:W-:Y:S05]  /*99e0*/  BRA `(.L_x_178) ;  /* 0xffffff9400987947 */ /* 0x000fea000383ffff */
.L_x_52:
[----:B------:R-:W-:-:S07]  /*99f0*/  MOV R0, UR5 ;  /* 0x0000000500007c02 */ /* 0x000fce0008000f00 */
.L_x_179:
[----:B-1----:R1:W2:Y:S02]  /*9a00*/  SYNCS.PHASECHK.TRANS64.TRYWAIT P0, [R0+URZ], R3 ;  /* 0x00000003000075a7 */ /* 0x0022a400080011ff */
[----:B--2---:R-:W-:Y:S05]  /*9a10*/  @!P0 NANOSLEEP.SYNCS 0x989680 ;  /* 0x009896800000895d */ /* 0x004fea0003900000 */
[----:B------:R-:W2:Y:S02]  /*9a20*/  @!P0 SYNCS.PHASECHK.TRANS64 P0, [R0+URZ], R3 ;  /* 0x00000003000085a7 */ /* 0x000ea400080010ff */
[----:B--2---:R-:W-:Y:S05]  /*9a30*/  @!P0 BRA `(.L_x_179) ;  /* 0xfffffffc00f08947 */ /* 0x004fea000383ffff */
[----:B------:R-:W-:Y:S05]  /*9a40*/  BRA `(.L_x_180) ;  /* 0xffffff9400a47947 */ /* 0x000fea000383ffff */
.L_x_53:
[----:B------:R-:W-:-:S07]  /*9a50*/  MOV R0, UR5 ;  /* 0x0000000500007c02 */ /* 0x000fce0008000f00 */
.L_x_181:
[----:B-1----:R1:W2:Y:S02]  /*9a60*/  SYNCS.PHASECHK.TRANS64.TRYWAIT P0, [R0+URZ], R3 ;  /* 0x00000003000075a7 */ /* 0x0022a400080011ff */
[----:B--2---:R-:W-:Y:S05]  /*9a70*/  @!P0 NANOSLEEP.SYNCS 0x989680 ;  /* 0x009896800000895d */ /* 0x004fea0003900000 */
[----:B------:R-:W2:Y:S02]  /*9a80*/  @!P0 SYNCS.PHASECHK.TRANS64 P0, [R0+URZ], R3 ;  /* 0x00000003000085a7 */ /* 0x000ea400080010ff */
[----:B--2---:R-:W-:Y:S05]  /*9a90*/  @!P0 BRA `(.L_x_181) ;  /* 0xfffffffc00f08947 */ /* 0x004fea000383ffff */
[----:B------:R-:W-:Y:S05]  /*9aa0*/  BRA `(.L_x_182) ;  /* 0xffffff9400b07947 */ /* 0x000fea000383ffff */
.L_x_54:
[----:B------:R-:W-:-:S07]  /*9ab0*/  MOV R0, UR5 ;  /* 0x0000000500007c02 */ /* 0x000fce0008000f00 */
.L_x_183:
[----:B-1----:R1:W2:Y:S02]  /*9ac0*/  SYNCS.PHASECHK.TRANS64.TRYWAIT P0, [R0+URZ], R3 ;  /* 0x00000003000075a7 */ /* 0x0022a400080011ff */
[----:B--2---:R-:W-:Y:S05]  /*9ad0*/  @!P0 NANOSLEEP.SYNCS 0x989680 ;  /* 0x009896800000895d */ /* 0x004fea0003900000 */
[----:B------:R-:W2:Y:S02]  /*9ae0*/  @!P0 SYNCS.PHASECHK.TRANS64 P0, [R0+URZ], R3 ;  /* 0x00000003000085a7 */ /* 0x000ea400080010ff */
[----:B--2---:R-:W-:Y:S05]  /*9af0*/  @!P0 BRA `(.L_x_183) ;  /* 0xfffffffc00f08947 */ /* 0x004fea000383ffff */
[----:B------:R-:W-:Y:S05]  /*9b00*/  BRA `(.L_x_184) ;  /* 0xffffff9400bc7947 */ /* 0x000fea000383ffff */
.L_x_55:
[----:B------:R-:W-:-:S07]  /*9b10*/  MOV R0, UR5 ;  /* 0x0000000500007c02 */ /* 0x000fce0008000f00 */
.L_x_185:
[----:B-1----:R1:W2:Y:S02]  /*9b20*/  SYNCS.PHASECHK.TRANS64.TRYWAIT P0, [R0+URZ], R3 ;  /* 0x00000003000075a7 */ /* 0x0022a400080011ff */
[----:B--2---:R-:W-:Y:S05]  /*9b30*/  @!P0 NANOSLEEP.SYNCS 0x989680 ;  /* 0x009896800000895d */ /* 0x004fea0003900000 */
[----:B------:R-:W2:Y:S02]  /*9b40*/  @!P0 SYNCS.PHASECHK.TRANS64 P0, [R0+URZ], R3 ;  /* 0x00000003000085a7 */ /* 0x000ea400080010ff */
[----:B--2---:R-:W-:Y:S05]  /*9b50*/  @!P0 BRA `(.L_x_185) ;  /* 0xfffffffc00f08947 */ /* 0x004fea000383ffff */
[----:B------:R-:W-:Y:S05]  /*9b60*/  BRA `(.L_x_186) ;  /* 0xffffff9400c87947 */ /* 0x000fea000383ffff */
.L_x_58:
[----:B--2---:R2:W3:Y:S02]  /*9b70*/  SYNCS.PHASECHK.TRANS64.TRYWAIT P0, [R2+URZ+0x180], R4 ;  /* 0x00018004020075a7 */ /* 0x0044e400080011ff */
[----:B---3--:R-:W-:Y:S05]  /*9b80*/  @!P0 NANOSLEEP.SYNCS 0x989680 ;  /* 0x009896800000895d */ /* 0x008fea0003900000 */
[----:B------:R-:W3:Y:S02]  /*9b90*/  @!P0 SYNCS.PHASECHK.TRANS64 P0, [R2+URZ+0x180], R4 ;  /* 0x00018004020085a7 */ /* 0x000ee400080010ff */
[----:B---3--:R-:W-:Y:S05]  /*9ba0*/  @!P0 BRA `(.L_x_58) ;  /* 0xfffffffc00f08947 */ /* 0x008fea000383ffff */
[----:B------:R-:W-:Y:S05]  /*9bb0*/  BRA `(.L_x_187) ;  /* 0xffffff9800247947 */ /* 0x000fea000383ffff */
.L_x_59:
[----:B------:R-:W-:-:S07]  /*9bc0*/  MOV R2, UR4 ;  /* 0x0000000400027c02 */ /* 0x000fce0008000f00 */
.L_x_188:
[----:B--2---:R2:W3:Y:S02]  /*9bd0*/  SYNCS.PHASECHK.TRANS64.TRYWAIT P0, [R2+URZ+0x130], R5 ;  /* 0x00013005020075a7 */ /* 0x0044e400080011ff */
[----:B---3--:R-:W-:Y:S05]  /*9be0*/  @!P0 NANOSLEEP.SYNCS 0x989680 ;  /* 0x009896800000895d */ /* 0x008fea0003900000 */
[----:B------:R-:W3:Y:S02]  /*9bf0*/  @!P0 SYNCS.PHASECHK.TRANS64 P0, [R2+URZ+0x130], R5 ;  /* 0x00013005020085a7 */ /* 0x000ee400080010ff */
[----:B---3--:R-:W-:Y:S05]  /*9c00*/  @!P0 BRA `(.L_x_188) ;  /* 0xfffffffc00f08947 */ /* 0x008fea000383ffff */
[----:B------:R-:W-:Y:S05]  /*9c10*/  BRA `(.L_x_189) ;  /* 0xffffff9800347947 */ /* 0x000fea000383ffff */
.L_x_60:
[----:B--2---:R2:W3:Y:S02]  /*9c20*/  SYNCS.PHASECHK.TRANS64.TRYWAIT P1, [R2+URZ+0x120], R4 ;  /* 0x00012004020075a7 */ /* 0x0044e400080211ff */
[----:B---3--:R-:W-:Y:S05]  /*9c30*/  @!P1 NANOSLEEP.SYNCS 0x989680 ;  /* 0x009896800000995d */ /* 0x008fea0003900000 */
[----:B------:R-:W3:Y:S02]  /*9c40*/  @!P1 SYNCS.PHASECHK.TRANS64 P1, [R2+URZ+0x120], R4 ;  /* 0x00012004020095a7 */ /* 0x000ee400080210ff */
[----:B---3--:R-:W-:Y:S05]  /*9c50*/  @!P1 BRA `(.L_x_60) ;  /* 0xfffffffc00f09947 */ /* 0x008fea000383ffff */
[----:B------:R-:W-:Y:S05]  /*9c60*/  BRA `(.L_x_190) ;  /* 0xffffff9800647947 */ /* 0x000fea000383ffff */
.L_x_63:
[----:B------:R-:W-:-:S07]  /*9c70*/  MOV R0, UR4 ;  /* 0x0000000400007c02 */ /* 0x000fce0008000f00 */
.L_x_191:
[----:B--2---:R2:W3:Y:S02]  /*9c80*/  SYNCS.PHASECHK.TRANS64.TRYWAIT P0, [R0+URZ+0x130], R2 ;  /* 0x00013002000075a7 */ /* 0x0044e400080011ff */
[----:B---3--:R-:W-:Y:S05]  /*9c90*/  @!P0 NANOSLEEP.SYNCS 0x989680 ;  /* 0x009896800000895d */ /* 0x008fea0003900000 */
[----:B------:R-:W3:Y:S02]  /*9ca0*/  @!P0 SYNCS.PHASECHK.TRANS64 P0, [R0+URZ+0x130], R2 ;  /* 0x00013002000085a7 */ /* 0x000ee400080010ff */
[----:B---3--:R-:W-:Y:S05]  /*9cb0*/  @!P0 BRA `(.L_x_191) ;  /* 0xfffffffc00f08947 */ /* 0x008fea000383ffff */
[----:B------:R-:W-:Y:S05]  /*9cc0*/  BRA `(.L_x_62) ;  /* 0xffffff9800b87947 */ /* 0x000fea000383ffff */
.L_x_72:
[----:B--2---:R-:W-:-:S04]  /*9cd0*/  MOV R5, UR5 ;  /* 0x0000000500057c02 */ /* 0x004fc80008000f00 */
[----:B------:R2:W3:Y:S03]  /*9ce0*/  SYNCS.PHASECHK.TRANS64.TRYWAIT P0, [R5+URZ+0x8], R6 ;  /* 0x00000806050075a7 */ /* 0x0004e600080011ff */
[----:B---3--:R-:W-:Y:S05]  /*9cf0*/  @!P0 NANOSLEEP.SYNCS 0x989680 ;  /* 0x009896800000895d */ /* 0x008fea0003900000 */
[----:B------:R-:W3:Y:S02]  /*9d00*/  @!P0 SYNCS.PHASECHK.TRANS64 P0, [R5+URZ+0x8], R6 ;  /* 0x00000806050085a7 */ /* 0x000ee400080010ff */
[----:B---3--:R-:W-:Y:S05]  /*9d10*/  @!P0 BRA `(.L_x_72) ;  /* 0xfffffffc00ec8947 */ /* 0x008fea000383ffff */
[----:B------:R-:W-:Y:S05]  /*9d20*/  BRA `(.L_x_71) ;  /* 0xffffff9c006c7947 */ /* 0x000fea000383ffff */
.L_x_74:
[----:B------:R-:W-:Y:S01]  /*9d30*/  BSSY B0, `(.L_x_192) ;  /* 0x0000006000007945 */ /* 0x000fe20003800000 */
[----:B------:R-:W-:-:S07]  /*9d40*/  MOV R15, 0xffffffff ;  /* 0xffffffff000f7802 */ /* 0x000fce0000000f00 */
[----:B-12--5:R-:W-:Y:S05]  /*9d50*/  WARPSYNC.COLLECTIVE R15, `(.L_x_193) ;  /* 0x000000000f0c7348 */ /* 0x026fea0003c00000 */
[----:B------:R-:W-:Y:S02]  /*9d60*/  ELECT P6, UR79, PT ;  /* 0x00000000004f782f */ /* 0x000fe400038c0000 */
[----:B------:R-:W-:Y:S01]  /*9d70*/  MOV R14, UR79 ;  /* 0x0000004f000e7c02 */ /* 0x000fe20008000f00 */
[----:B-12--5:R-:W-:Y:S10]  /*9d80*/  ENDCOLLECTIVE ;  /* 0x000000000000791b */ /* 0x026ff40003800000 */
.L_x_193:
[----:B------:R-:W-:Y:S05]  /*9d90*/  BSYNC B0 ;  /* 0x0000000000007941 */ /* 0x000fea0003800000 */
.L_x_192:
[----:B------:R-:W-:Y:S05]  /*9da0*/  BRA `(.L_x_194) ;  /* 0xffffff9c009c7947 */ /* 0x000fea000383ffff */
.L_x_76:
[----:B--2---:R-:W-:-:S04]  /*9db0*/  MOV R0, UR5 ;  /* 0x0000000500007c02 */ /* 0x004fc80008000f00 */
[----:B------:R2:W3:Y:S03]  /*9dc0*/  SYNCS.PHASECHK.TRANS64.TRYWAIT P0, [R0+URZ+0x8], R4 ;  /* 0x00000804000075a7 */ /* 0x0004e600080011ff */
[----:B---3--:R-:W-:Y:S05]  /*9dd0*/  @!P0 NANOSLEEP.SYNCS 0x989680 ;  /* 0x009896800000895d */ /* 0x008fea0003900000 */
[----:B------:R-:W3:Y:S02]  /*9de0*/  @!P0 SYNCS.PHASECHK.TRANS64 P0, [R0+URZ+0x8], R4 ;  /* 0x00000804000085a7 */ /* 0x000ee400080010ff */
[----:B---3--:R-:W-:Y:S05]  /*9df0*/  @!P0 BRA `(.L_x_76) ;  /* 0xfffffffc00ec8947 */ /* 0x008fea000383ffff */
[----:B------:R-:W-:Y:S05]  /*9e00*/  BRA `(.L_x_75) ;  /* 0xffffff9c00a07947 */ /* 0x000fea000383ffff */
.L_x_77:
[----:B-1----:R1:W2:Y:S02]  /*9e10*/  SYNCS.PHASECHK.TRANS64.TRYWAIT P0, [R0+URZ+0x120], R4 ;  /* 0x00012004000075a7 */ /* 0x0022a400080011ff */
[----:B--2---:R-:W-:Y:S05]  /*9e20*/  @!P0 NANOSLEEP.SYNCS 0x989680 ;  /* 0x009896800000895d */ /* 0x004fea0003900000 */
[----:B------:R-:W2:Y:S02]  /*9e30*/  @!P0 SYNCS.PHASECHK.TRANS64 P0, [R0+URZ+0x120], R4 ;  /* 0x00012004000085a7 */ /* 0x000ea400080010ff */
[----:B--2---:R-:W-:Y:S05]  /*9e40*/  @!P0 BRA `(.L_x_77) ;  /* 0xfffffffc00f08947 */ /* 0x004fea000383ffff */
[----:B------:R-:W-:Y:S05]  /*9e50*/  BRA `(.L_x_195) ;  /* 0xffffffa000887947 */ /* 0x000fea000383ffff */
.L_x_79:
[----:B------:R-:W-:-:S07]  /*9e60*/  MOV R0, UR31 ;  /* 0x0000001f00007c02 */ /* 0x000fce0008000f00 */
.L_x_196:
[----:B-1----:R1:W2:Y:S02]  /*9e70*/  SYNCS.PHASECHK.TRANS64.TRYWAIT P0, [R0+URZ+0x160], R4 ;  /* 0x00016004000075a7 */ /* 0x0022a400080011ff */
[----:B--2---:R-:W-:Y:S05]  /*9e80*/  @!P0 NANOSLEEP.SYNCS 0x989680 ;  /* 0x009896800000895d */ /* 0x004fea0003900000 */
[----:B------:R-:W2:Y:S02]  /*9e90*/  @!P0 SYNCS.PHASECHK.TRANS64 P0, [R0+URZ+0x160], R4 ;  /* 0x00016004000085a7 */ /* 0x000ea400080010ff */
[----:B--2---:R-:W-:Y:S05]  /*9ea0*/  @!P0 BRA `(.L_x_196) ;  /* 0xfffffffc00f08947 */ /* 0x004fea000383ffff */
[----:B------:R-:W-:Y:S05]  /*9eb0*/  BRA `(.L_x_197) ;  /* 0xffffffa000d47947 */ /* 0x000fea000383ffff */
.L_x_82:
[----:B------:R-:W-:Y:S07]  /*9ec0*/  MOV R0, UR5 ;  /* 0x0000000500007c02 */ /* 0x000fee0008000f00 */
.L_x_198:
[----:B-1----:R1:W2:Y:S02]  /*9ed0*/  SYNCS.PHASECHK.TRANS64.TRYWAIT P0, [R0+URZ], R4 ;  /* 0x00000004000075a7 */ /* 0x0022a400080011ff */
[----:B--2---:R-:W-:Y:S05]  /*9ee0*/  @!P0 NANOSLEEP.SYNCS 0x989680 ;  /* 0x009896800000895d */ /* 0x004fea0003900000 */
[----:B------:R-:W2:Y:S02]  /*9ef0*/  @!P0 SYNCS.PHASECHK.TRANS64 P0, [R0+URZ], R4 ;  /* 0x00000004000085a7 */ /* 0x000ea400080010ff */
[----:B--2---:R-:W-:Y:S05]  /*9f00*/  @!P0 BRA `(.L_x_198) ;  /* 0xfffffffc00f08947 */ /* 0x004fea000383ffff */
[----:B------:R-:W-:Y:S05]  /*9f10*/  BRA `(.L_x_81) ;  /* 0xffffffa000e87947 */ /* 0x000fea000383ffff */
.L_x_86:
[----:B-1----:R-:W-:-:S07]  /*9f20*/  MOV R0, UR4 ;  /* 0x0000000400007c02 */ /* 0x002fce0008000f00 */
.L_x_199:
[----:B-1----:R1:W2:Y:S02]  /*9f30*/  SYNCS.PHASECHK.TRANS64.TRYWAIT P0, [R0+URZ], R2 ;  /* 0x00000002000075a7 */ /* 0x0022a400080011ff */
[----:B--2---:R-:W-:Y:S05]  /*9f40*/  @!P0 NANOSLEEP.SYNCS 0x989680 ;  /* 0x009896800000895d */ /* 0x004fea0003900000 */
[----:B------:R-:W2:Y:S02]  /*9f50*/  @!P0 SYNCS.PHASECHK.TRANS64 P0, [R0+URZ], R2 ;  /* 0x00000002000085a7 */ /* 0x000ea400080010ff */
[----:B--2---:R-:W-:Y:S05]  /*9f60*/  @!P0 BRA `(.L_x_199) ;  /* 0xfffffffc00f08947 */ /* 0x004fea000383ffff */
[----:B------:R-:W-:Y:S05]  /*9f70*/  BRA `(.L_x_200) ;  /* 0xffffffa400dc7947 */ /* 0x000fea000383ffff */
.L_x_87:
[----:B------:R-:W-:-:S07]  /*9f80*/  MOV R0, UR5 ;  /* 0x0000000500007c02 */ /* 0x000fce0008000f00 */
.L_x_201:
[----:B-1----:R1:W2:Y:S02]  /*9f90*/  SYNCS.PHASECHK.TRANS64.TRYWAIT P0, [R0+URZ], R3 ;  /* 0x00000003000075a7 */ /* 0x0022a400080011ff */
[----:B--2---:R-:W-:Y:S05]  /*9fa0*/  @!P0 NANOSLEEP.SYNCS 0x989680 ;  /* 0x009896800000895d */ /* 0x004fea0003900000 */
[----:B------:R-:W2:Y:S02]  /*9fb0*/  @!P0 SYNCS.PHASECHK.TRANS64 P0, [R0+URZ], R3 ;  /* 0x00000003000085a7 */ /* 0x000ea400080010ff */
[----:B--2---:R-:W-:Y:S05]  /*9fc0*/  @!P0 BRA `(.L_x_201) ;  /* 0xfffffffc00f08947 */ /* 0x004fea000383ffff */
[----:B------:R-:W-:Y:S05]  /*9fd0*/  BRA `(.L_x_202) ;  /* 0xffffffa400e87947 */ /* 0x000fea000383ffff */
.L_x_88:
[----:B------:R-:W-:-:S07]  /*9fe0*/  MOV R0, UR5 ;  /* 0x0000000500007c02 */ /* 0x000fce0008000f00 */
.L_x_203:
[----:B-1----:R1:W2:Y:S02]  /*9ff0*/  SYNCS.PHASECHK.TRANS64.TRYWAIT P0, [R0+URZ], R3 ;  /* 0x00000003000075a7 */ /* 0x0022a400080011ff */
[----:B--2---:R-:W-:Y:S05]  /*a000*/  @!P0 NANOSLEEP.SYNCS 0x989680 ;  /* 0x009896800000895d */ /* 0x004fea0003900000 */
[----:B------:R-:W2:Y:S02]  /*a010*/  @!P0 SYNCS.PHASECHK.TRANS64 P0, [R0+URZ], R3 ;  /* 0x00000003000085a7 */ /* 0x000ea400080010ff */
[----:B--2---:R-:W-:Y:S05]  /*a020*/  @!P0 BRA `(.L_x_203) ;  /* 0xfffffffc00f08947 */ /* 0x004fea000383ffff */
[----:B------:R-:W-:Y:S05]  /*a030*/  BRA `(.L_x_204) ;  /* 0xffffffa400f47947 */ /* 0x000fea000383ffff */
.L_x_91:
[----:B------:R-:W-:-:S07]  /*a040*/  MOV R0, UR26 ;  /* 0x0000001a00007c02 */ /* 0x000fce0008000f00 */
.L_x_205:
[----:B-1----:R1:W2:Y:S02]  /*a050*/  SYNCS.PHASECHK.TRANS64.TRYWAIT P1, [R0+URZ+0x1a0], R2 ;  /* 0x0001a002000075a7 */ /* 0x0022a400080211ff */
[----:B--2---:R-:W-:Y:S05]  /*a060*/  @!P1 NANOSLEEP.SYNCS 0x989680 ;  /* 0x009896800000995d */ /* 0x004fea0003900000 */
[----:B------:R-:W2:Y:S02]  /*a070*/  @!P1 SYNCS.PHASECHK.TRANS64 P1, [R0+URZ+0x1a0], R2 ;  /* 0x0001a002000095a7 */ /* 0x000ea400080210ff */
[----:B--2---:R-:W-:Y:S05]  /*a080*/  @!P1 BRA `(.L_x_205) ;  /* 0xfffffffc00f09947 */ /* 0x004fea000383ffff */
[----:B------:R-:W-:Y:S05]  /*a090*/  BRA `(.L_x_206) ;  /* 0xffffffa800407947 */ /* 0x000fea000383ffff */
.L_x_96:
[----:B---3--:R3:W4:Y:S02]  /*a0a0*/  SYNCS.PHASECHK.TRANS64.TRYWAIT P0, [R12+URZ+0x120], R0 ;  /* 0x000120000c0075a7 */ /* 0x00872400080011ff */
[----:B----4-:R-:W-:Y:S05]  /*a0b0*/  @!P0 NANOSLEEP.SYNCS 0x989680 ;  /* 0x009896800000895d */ /* 0x010fea0003900000 */
[----:B------:R-:W4:Y:S02]  /*a0c0*/  @!P0 SYNCS.PHASECHK.TRANS64 P0, [R12+URZ+0x120], R0 ;  /* 0x000120000c0085a7 */ /* 0x000f2400080010ff */
[----:B----4-:R-:W-:Y:S05]  /*a0d0*/  @!P0 BRA `(.L_x_96) ;  /* 0xfffffffc00f08947 */ /* 0x010fea000383ffff */
[----:B------:R-:W-:Y:S05]  /*a0e0*/  BRA `(.L_x_207) ;  /* 0xffffffac00687947 */ /* 0x000fea000383ffff */
.L_x_99:
[----:B-1----:R-:W-:Y:S07]  /*a0f0*/  MOV R0, UR21 ;  /* 0x0000001500007c02 */ /* 0x002fee0008000f00 */
.L_x_208:
[----:B-1----:R1:W3:Y:S02]  /*a100*/  SYNCS.PHASECHK.TRANS64.TRYWAIT P2, [R0+URZ+0x118], R6 ;  /* 0x00011806000075a7 */ /* 0x0022e400080411ff */
[----:B---3--:R-:W-:Y:S05]  /*a110*/  @!P2 NANOSLEEP.SYNCS 0x989680 ;  /* 0x009896800000a95d */ /* 0x008fea0003900000 */
[----:B------:R-:W3:Y:S02]  /*a120*/  @!P2 SYNCS.PHASECHK.TRANS64 P2, [R0+URZ+0x118], R6 ;  /* 0x000118060000a5a7 */ /* 0x000ee400080410ff */
[----:B---3--:R-:W-:Y:S05]  /*a130*/  @!P2 BRA `(.L_x_208) ;  /* 0xfffffffc00f0a947 */ /* 0x008fea000383ffff */
[----:B------:R-:W-:Y:S05]  /*a140*/  BRA `(.L_x_98) ;  /* 0xffffffb000d07947 */ /* 0x000fea000383ffff */
.L_x_102:
[----:B------:R-:W-:Y:S07]  /*a150*/  MOV R0, UR21 ;  /* 0x0000001500007c02 */ /* 0x000fee0008000f00 */
.L_x_209:
[----:B-1----:R1:W3:Y:S02]  /*a160*/  SYNCS.PHASECHK.TRANS64.TRYWAIT P0, [R0+URZ+0xf0], R9 ;  /* 0x0000f009000075a7 */ /* 0x0022e400080011ff */
[----:B---3--:R-:W-:Y:S05]  /*a170*/  @!P0 NANOSLEEP.SYNCS 0x989680 ;  /* 0x009896800000895d */ /* 0x008fea0003900000 */
[----:B------:R-:W3:Y:S02]  /*a180*/  @!P0 SYNCS.PHASECHK.TRANS64 P0, [R0+URZ+0xf0], R9 ;  /* 0x0000f009000085a7 */ /* 0x000ee400080010ff */
[----:B---3--:R-:W-:Y:S05]  /*a190*/  @!P0 BRA `(.L_x_209) ;  /* 0xfffffffc00f08947 */ /* 0x008fea000383ffff */
[----:B------:R-:W-:Y:S05]  /*a1a0*/  BRA `(.L_x_210) ;  /* 0xffffffb4002c7947 */ /* 0x000fea000383ffff */
.L_x_103:
[----:B------:R-:W-:Y:S07]  /*a1b0*/  MOV R0, UR21 ;  /* 0x0000001500007c02 */ /* 0x000fee0008000f00 */
.L_x_211:
[----:B-1----:R1:W3:Y:S02]  /*a1c0*/  SYNCS.PHASECHK.TRANS64.TRYWAIT P0, [R0+URZ+0xf8], R9 ;  /* 0x0000f809000075a7 */ /* 0x0022e400080011ff */
[----:B---3--:R-:W-:Y:S05]  /*a1d0*/  @!P0 NANOSLEEP.SYNCS 0x989680 ;  /* 0x009896800000895d */ /* 0x008fea0003900000 */
[----:B------:R-:W3:Y:S02]  /*a1e0*/  @!P0 SYNCS.PHASECHK.TRANS64 P0, [R0+URZ+0xf8], R9 ;  /* 0x0000f809000085a7 */ /* 0x000ee400080010ff */
[----:B---3--:R-:W-:Y:S05]  /*a1f0*/  @!P0 BRA `(.L_x_211) ;  /* 0xfffffffc00f08947 */ /* 0x008fea000383ffff */
[----:B------:R-:W-:Y:S05]  /*a200*/  BRA `(.L_x_212) ;  /* 0xffffffb400887947 */ /* 0x000fea000383ffff */
.L_x_104:
[----:B------:R-:W-:Y:S07]  /*a210*/  MOV R0, UR21 ;  /* 0x0000001500007c02 */ /* 0x000fee0008000f00 */
.L_x_213:
[----:B-1----:R1:W3:Y:S02]  /*a220*/  SYNCS.PHASECHK.TRANS64.TRYWAIT P0, [R0+URZ+0x100], R9 ;  /* 0x00010009000075a7 */ /* 0x0022e400080011ff */
[----:B---3--:R-:W-:Y:S05]  /*a230*/  @!P0 NANOSLEEP.SYNCS 0x989680 ;  /* 0x009896800000895d */ /* 0x008fea0003900000 */
[----:B------:R-:W3:Y:S02]  /*a240*/  @!P0 SYNCS.PHASECHK.TRANS64 P0, [R0+URZ+0x100], R9 ;  /* 0x00010009000085a7 */ /* 0x000ee400080010ff */
[----:B---3--:R-:W-:Y:S05]  /*a250*/  @!P0 BRA `(.L_x_213) ;  /* 0xfffffffc00f08947 */ /* 0x008fea000383ffff */
[----:B------:R-:W-:Y:S05]  /*a260*/  BRA `(.L_x_214) ;  /* 0xffffffb400e47947 */ /* 0x000fea000383ffff */
.L_x_105:
[----:B------:R-:W-:Y:S07]  /*a270*/  MOV R0, UR21 ;  /* 0x0000001500007c02 */ /* 0x000fee0008000f00 */
.L_x_215:
[----:B-1----:R1:W3:Y:S02]  /*a280*/  SYNCS.PHASECHK.TRANS64.TRYWAIT P0, [R0+URZ+0x108], R9 ;  /* 0x00010809000075a7 */ /* 0x0022e400080011ff */
[----:B---3--:R-:W-:Y:S05]  /*a290*/  @!P0 NANOSLEEP.SYNCS 0x989680 ;  /* 0x009896800000895d */ /* 0x008fea0003900000 */
[----:B------:R-:W3:Y:S02]  /*a2a0*/  @!P0 SYNCS.PHASECHK.TRANS64 P0, [R0+URZ+0x108], R9 ;  /* 0x00010809000085a7 */ /* 0x000ee400080010ff */
[----:B---3--:R-:W-:Y:S05]  /*a2b0*/  @!P0 BRA `(.L_x_215) ;  /* 0xfffffffc00f08947 */ /* 0x008fea000383ffff */
[----:B------:R-:W-:Y:S05]  /*a2c0*/  BRA `(.L_x_216) ;  /* 0xffffffb800407947 */ /* 0x000fea000383ffff */
.L_x_107:
[----:B------:R-:W-:-:S07]  /*a2d0*/  MOV R0, UR21 ;  /* 0x0000001500007c02 */ /* 0x000fce0008000f00 */
.L_x_217:
[----:B-1----:R1:W4:Y:S02]  /*a2e0*/  SYNCS.PHASECHK.TRANS64.TRYWAIT P0, [R0+URZ+0xf0], R2 ;  /* 0x0000f002000075a7 */ /* 0x00232400080011ff */
[----:B----4-:R-:W-:Y:S05]  /*a2f0*/  @!P0 NANOSLEEP.SYNCS 0x989680 ;  /* 0x009896800000895d */ /* 0x010fea0003900000 */
[----:B------:R-:W4:Y:S02]  /*a300*/  @!P0 SYNCS.PHASECHK.TRANS64 P0, [R0+URZ+0xf0], R2 ;  /* 0x0000f002000085a7 */ /* 0x000f2400080010ff */
[----:B----4-:R-:W-:Y:S05]  /*a310*/  @!P0 BRA `(.L_x_217) ;  /* 0xfffffffc00f08947 */ /* 0x010fea000383ffff */
[----:B------:R-:W-:Y:S05]  /*a320*/  BRA `(.L_x_218) ;  /* 0xffffffb800cc7947 */ /* 0x000fea000383ffff */
.L_x_108:
[----:B-1----:R-:W-:-:S07]  /*a330*/  MOV R0, UR21 ;  /* 0x0000001500007c02 */ /* 0x002fce0008000f00 */
.L_x_219:
[----:B-1----:R1:W4:Y:S02]  /*a340*/  SYNCS.PHASECHK.TRANS64.TRYWAIT P0, [R0+URZ+0xf8], R2 ;  /* 0x0000f802000075a7 */ /* 0x00232400080011ff */
[----:B----4-:R-:W-:Y:S05]  /*a350*/  @!P0 NANOSLEEP.SYNCS 0x989680 ;  /* 0x009896800000895d */ /* 0x010fea0003900000 */
[----:B------:R-:W4:Y:S02]  /*a360*/  @!P0 SYNCS.PHASECHK.TRANS64 P0, [R0+URZ+0xf8], R2 ;  /* 0x0000f802000085a7 */ /* 0x000f2400080010ff */
[----:B----4-:R-:W-:Y:S05]  /*a370*/  @!P0 BRA `(.L_x_219) ;  /* 0xfffffffc00f08947 */ /* 0x010fea000383ffff */
[----:B------:R-:W-:Y:S05]  /*a380*/  BRA `(.L_x_220) ;  /* 0xffffffb800bc7947 */ /* 0x000fea000383ffff */
.L_x_109:
[----:B-1----:R-:W-:-:S07]  /*a390*/  MOV R0, UR21 ;  /* 0x0000001500007c02 */ /* 0x002fce0008000f00 */
.L_x_221:
[----:B-1----:R1:W4:Y:S02]  /*a3a0*/  SYNCS.PHASECHK.TRANS64.TRYWAIT P0, [R0+URZ+0x100], R2 ;  /* 0x00010002000075a7 */ /* 0x00232400080011ff */
[----:B----4-:R-:W-:Y:S05]  /*a3b0*/  @!P0 NANOSLEEP.SYNCS 0x989680 ;  /* 0x009896800000895d */ /* 0x010fea0003900000 */
[----:B------:R-:W4:Y:S02]  /*a3c0*/  @!P0 SYNCS.PHASECHK.TRANS64 P0, [R0+URZ+0x100], R2 ;  /* 0x00010002000085a7 */ /* 0x000f2400080010ff */
[----:B----4-:R-:W-:Y:S05]  /*a3d0*/  @!P0 BRA `(.L_x_221) ;  /* 0xfffffffc00f08947 */ /* 0x010fea000383ffff */
[----:B------:R-:W-:Y:S05]  /*a3e0*/  BRA `(.L_x_222) ;  /* 0xffffffb800ac7947 */ /* 0x000fea000383ffff */
.L_x_111:
[----:B--2---:R2:W3:Y:S02]  /*a3f0*/  SYNCS.PHASECHK.TRANS64.TRYWAIT P0, [R3+URZ+0x120], R0 ;  /* 0x00012000030075a7 */ /* 0x0044e400080011ff */
[----:B---3--:R-:W-:Y:S05]  /*a400*/  @!P0 NANOSLEEP.SYNCS 0x989680 ;  /* 0x009896800000895d */ /* 0x008fea0003900000 */
[----:B------:R-:W3:Y:S02]  /*a410*/  @!P0 SYNCS.PHASECHK.TRANS64 P0, [R3+URZ+0x120], R0 ;  /* 0x00012000030085a7 */ /* 0x000ee400080010ff */
[----:B---3--:R-:W-:Y:S05]  /*a420*/  @!P0 BRA `(.L_x_111) ;  /* 0xfffffffc00f08947 */ /* 0x008fea000383ffff */
[----:B------:R-:W-:Y:S05]  /*a430*/  BRA `(.L_x_223) ;  /* 0xffffffbc00707947 */ /* 0x000fea000383ffff */
.L_x_122:
[----:B-1----:R-:W-:Y:S04]  /*a440*/  MOV R2, UR43 ;  /* 0x0000002b00027c02 */ /* 0x002fe80008000f00 */
[----:B------:R1:W2:Y:S03]  /*a450*/  SYNCS.PHASECHK.TRANS64.TRYWAIT P0, [R2+URZ+0xd0], R3 ;  /* 0x0000d003020075a7 */ /* 0x0002a600080011ff */
[----:B--2---:R-:W-:Y:S05]  /*a460*/  @!P0 NANOSLEEP.SYNCS 0x989680 ;  /* 0x009896800000895d */ /* 0x004fea0003900000 */
[----:B------:R-:W2:Y:S02]  /*a470*/  @!P0 SYNCS.PHASECHK.TRANS64 P0, [R2+URZ+0xd0], R3 ;  /* 0x0000d003020085a7 */ /* 0x000ea400080010ff */
[----:B--2---:R-:W-:Y:S05]  /*a480*/  @!P0 BRA `(.L_x_122) ;  /* 0xfffffffc00ec8947 */ /* 0x004fea000383ffff */
[----:B------:R-:W-:Y:S05]  /*a490*/  BRA `(.L_x_121) ;  /* 0xffffffc800c07947 */ /* 0x000fea000383ffff */
.L_x_124:
[----:B-1----:R1:W3:Y:S02]  /*a4a0*/  SYNCS.PHASECHK.TRANS64.TRYWAIT P1, [R54+URZ+0x140], R0 ;  /* 0x00014000360075a7 */ /* 0x0022e400080211ff */
[----:B---3--:R-:W-:Y:S05]  /*a4b0*/  @!P1 NANOSLEEP.SYNCS 0x989680 ;  /* 0x009896800000995d */ /* 0x008fea0003900000 */
[----:B------:R-:W3:Y:S02]  /*a4c0*/  @!P1 SYNCS.PHASECHK.TRANS64 P1, [R54+URZ+0x140], R0 ;  /* 0x00014000360095a7 */ /* 0x000ee400080210ff */
[----:B---3--:R-:W-:Y:S05]  /*a4d0*/  @!P1 BRA `(.L_x_124) ;  /* 0xfffffffc00f09947 */ /* 0x008fea000383ffff */
[----:B------:R-:W-:Y:S05]  /*a4e0*/  BRA `(.L_x_123) ;  /* 0xffffffc800e07947 */ /* 0x000fea000383ffff */
.L_x_133:
[----:B--2---:R2:W3:Y:S02]  /*a4f0*/  SYNCS.PHASECHK.TRANS64.TRYWAIT P0, [R2+URZ+0xd0], R0 ;  /* 0x0000d000020075a7 */ /* 0x0044e400080011ff */
[----:B---3--:R-:W-:Y:S05]  /*a500*/  @!P0 NANOSLEEP.SYNCS 0x989680 ;  /* 0x009896800000895d */ /* 0x008fea0003900000 */
[----:B------:R-:W3:Y:S02]  /*a510*/  @!P0 SYNCS.PHASECHK.TRANS64 P0, [R2+URZ+0xd0], R0 ;  /* 0x0000d000020085a7 */ /* 0x000ee400080010ff */
[----:B---3--:R-:W-:Y:S05]  /*a520*/  @!P0 BRA `(.L_x_133) ;  /* 0xfffffffc00f08947 */ /* 0x008fea000383ffff */
[----:B------:R-:W-:Y:S05]  /*a530*/  BRA `(.L_x_132) ;  /* 0xffffffd000f07947 */ /* 0x000fea000383ffff */
.L_x_141:
[----:B--2---:R2:W3:Y:S02]  /*a540*/  SYNCS.PHASECHK.TRANS64.TRYWAIT P0, [R2+URZ+0xd0], R4 ;  /* 0x0000d004020075a7 */ /* 0x0044e400080011ff */
[----:B---3--:R-:W-:Y:S05]  /*a550*/  @!P0 NANOSLEEP.SYNCS 0x989680 ;  /* 0x009896800000895d */ /* 0x008fea0003900000 */
[----:B------:R-:W3:Y:S02]  /*a560*/  @!P0 SYNCS.PHASECHK.TRANS64 P0, [R2+URZ+0xd0], R4 ;  /* 0x0000d004020085a7 */ /* 0x000ee400080010ff */
[----:B---3--:R-:W-:Y:S05]  /*a570*/  @!P0 BRA `(.L_x_141) ;  /* 0xfffffffc00f08947 */ /* 0x008fea000383ffff */
[----:B------:R-:W-:Y:S05]  /*a580*/  BRA `(.L_x_140) ;  /* 0xffffffdc00107947 */ /* 0x000fea000383ffff */
.L_x_149:
[----:B--2---:R2:W3:Y:S02]  /*a590*/  SYNCS.PHASECHK.TRANS64.TRYWAIT P0, [R3+URZ+0xd0], R0 ;  /* 0x0000d000030075a7 */ /* 0x0044e400080011ff */
[----:B---3--:R-:W-:Y:S05]  /*a5a0*/  @!P0 NANOSLEEP.SYNCS 0x989680 ;  /* 0x009896800000895d */ /* 0x008fea0003900000 */
[----:B------:R-:W3:Y:S02]  /*a5b0*/  @!P0 SYNCS.PHASECHK.TRANS64 P0, [R3+URZ+0xd0], R0 ;  /* 0x0000d000030085a7 */ /* 0x000ee400080010ff */
[----:B---3--:R-:W-:Y:S05]  /*a5c0*/  @!P0 BRA `(.L_x_149) ;  /* 0xfffffffc00f08947 */ /* 0x008fea000383ffff */
[----:B------:R-:W-:Y:S05]  /*a5d0*/  BRA `(.L_x_148) ;  /* 0xffffffe400307947 */ /* 0x000fea000383ffff */
        .weak           $__internal_0_$__cuda_sm10x_tcgen05_guardrail_trap_col_being_dealloced_not_returned_by_alloc
        .type           $__internal_0_$__cuda_sm10x_tcgen05_guardrail_trap_col_being_dealloced_not_returned_by_alloc,@function
        .size           $__internal_0_$__cuda_sm10x_tcgen05_guardrail_trap_col_being_dealloced_not_returned_by_alloc,($__internal_1_$__cuda_sm10x_tcgen05_guardrail_trap_phase_invalid_during_alloc - $__internal_0_$__cuda_sm10x_tcgen05_guardrail_trap_col_being_dealloced_not_returned_by_alloc)
$__internal_0_$__cuda_sm10x_tcgen05_guardrail_trap_col_being_dealloced_not_returned_by_alloc:
[----:B------:R-:W-:Y:S05]  /*a5e0*/  BPT.TRAP 0x1 ;  /* 0x000000040000795c */ /* 0x000fea0000300000 */
[----:B------:R-:W-:-:S04]  /*a5f0*/  HFMA2 R3, -RZ, RZ, 0, 0 ;  /* 0x00000000ff037431 */ /* 0x000fc800000001ff */
[----:B------:R-:W-:Y:S05]  /*a600*/  RET.REL.NODEC R2 `(_ZN7cutlass13device_kernelINS_4gemm6kernel13GemmUniversalIN4cute5tupleIJiiiiEEENS1_10collective13CollectiveMmaINS1_35MainloopSm100TmaUmmaWarpSpecializedILi13ELi2ELi4ENS5_IJNS4_1CILi4EEENSA_ILi2EEENSA_ILi1EEEEEEEENS5_IJNSA_ILi128EEESG_NSA_ILi64EEEEEENS_6half_tENS5_IJSD_llEEESJ_NS5_IJlSD_lEEENS4_8TiledMMAINS4_8MMA_AtomIJNS4_26SM100_MMA_F16BF16_2x1SM_SSISJ_SJ_fLi128ELi128ELNS4_4UMMA5MajorE1ELSQ_0ELNSP_7ScaleInE0ELSR_0EEEEEENS4_6LayoutINS5_IJSD_SD_SD_EEENS5_IJNSA_ILi0EEESW_SW_EEEEENS5_IJNS4_10UnderscoreESZ_SZ_EEEEENS4_28SM100_TMA_2SM_LOAD_MULTICASTENS4_14ComposedLayoutINS4_7SwizzleILi3ELi4ELi3EEENS4_18smem_ptr_flag_bitsILi16EEENSU_INS5_IJSH_NSA_ILi8EEEEEENS5_IJSD_SH_EEEEEEEvNS4_8identityES12_NS13_IS15_S17_NSU_INS5_IJS18_SH_EEENS5_IJSH_SD_EEEEEEEvS1D_EENS_8epilogue10collective18CollectiveEpilogueINS1J_23Sm100TmaWarpSpecializedILi4ELi2ELi16ELb1ELb0EEEJNS5_IJSH_SG_SH_EEENS5_IJNSU_ISH_SD_EENSU_INS5_IJNSA_ILi16EEESC_EEES1A_EEEEESJ_SL_SJ_SL_NS1J_6fusion15FusionCallbacksIS1N_NS1U_17LinearCombinationISJ_fSJ_fLNS_15FloatRoundStyleE2EEES1O_S1T_JEEENS4_5SM1004TMEM4LOAD26SM100_TMEM_LOAD_32dp32b16xENS4_13SM90_TMA_LOADENS13_INS14_ILi1ELi4ELi3EEES17_NSU_INS5_IJS18_S1Q_EEENS5_IJS1Q_SD_EEEEEEENS4_39AutoVectorizingCopyWithAssumedAlignmentILi128EEENS4_14SM90_TMA_STOREES29_S2B_S2B_EEEvvEEEEvNT_6ParamsE) ;  /* 0xffffff58027c7950 */ /* 0x000fea0003c3ffff */
        .weak           $__internal_1_$__cuda_sm10x_tcgen05_guardrail_trap_phase_invalid_during_alloc
        .type           $__internal_1_$__cuda_sm10x_tcgen05_guardrail_trap_phase_invalid_during_alloc,@function
        .size           $__internal_1_$__cuda_sm10x_tcgen05_guardrail_trap_phase_invalid_during_alloc,($__internal_2_$__cuda_sm10x_tcgen05_guardrail_trap_unallocated_columns_being_dealloced - $__internal_1_$__cuda_sm10x_tcgen05_guardrail_trap_phase_invalid_during_alloc)
$__internal_1_$__cuda_sm10x_tcgen05_guardrail_trap_phase_invalid_during_alloc:
[----:B------:R-:W-:Y:S05]  /*a610*/  BPT.TRAP 0x1 ;  /* 0x000000040000795c */ /* 0x000fea0000300000 */
[----:B------:R-:W-:-:S04]  /*a620*/  MOV R5, 0x0 ;  /* 0x0000000000057802 */ /* 0x000fc80000000f00 */
[----:B------:R-:W-:Y:S05]  /*a630*/  RET.REL.NODEC R4 `(_ZN7cutlass13device_kernelINS_4gemm6kernel13GemmUniversalIN4cute5tupleIJiiiiEEENS1_10collective13CollectiveMmaINS1_35MainloopSm100TmaUmmaWarpSpecializedILi13ELi2ELi4ENS5_IJNS4_1CILi4EEENSA_ILi2EEENSA_ILi1EEEEEEEENS5_IJNSA_ILi128EEESG_NSA_ILi64EEEEEENS_6half_tENS5_IJSD_llEEESJ_NS5_IJlSD_lEEENS4_8TiledMMAINS4_8MMA_AtomIJNS4_26SM100_MMA_F16BF16_2x1SM_SSISJ_SJ_fLi128ELi128ELNS4_4UMMA5MajorE1ELSQ_0ELNSP_7ScaleInE0ELSR_0EEEEEENS4_6LayoutINS5_IJSD_SD_SD_EEENS5_IJNSA_ILi0EEESW_SW_EEEEENS5_IJNS4_10UnderscoreESZ_SZ_EEEEENS4_28SM100_TMA_2SM_LOAD_MULTICASTENS4_14ComposedLayoutINS4_7SwizzleILi3ELi4ELi3EEENS4_18smem_ptr_flag_bitsILi16EEENSU_INS5_IJSH_NSA_ILi8EEEEEENS5_IJSD_SH_EEEEEEEvNS4_8identityES12_NS13_IS15_S17_NSU_INS5_IJS18_SH_EEENS5_IJSH_SD_EEEEEEEvS1D_EENS_8epilogue10collective18CollectiveEpilogueINS1J_23Sm100TmaWarpSpecializedILi4ELi2ELi16ELb1ELb0EEEJNS5_IJSH_SG_SH_EEENS5_IJNSU_ISH_SD_EENSU_INS5_IJNSA_ILi16EEESC_EEES1A_EEEEESJ_SL_SJ_SL_NS1J_6fusion15FusionCallbacksIS1N_NS1U_17LinearCombinationISJ_fSJ_fLNS_15FloatRoundStyleE2EEES1O_S1T_JEEENS4_5SM1004TMEM4LOAD26SM100_TMEM_LOAD_32dp32b16xENS4_13SM90_TMA_LOADENS13_INS14_ILi1ELi4ELi3EEES17_NSU_INS5_IJS18_S1Q_EEENS5_IJS1Q_SD_EEEEEEENS4_39AutoVectorizingCopyWithAssumedAlignmentILi128EEENS4_14SM90_TMA_STOREES29_S2B_S2B_EEEvvEEEEvNT_6ParamsE) ;  /* 0xffffff5804707950 */ /* 0x000fea0003c3ffff */
        .weak           $__internal_2_$__cuda_sm10x_tcgen05_guardrail_trap_unallocated_columns_being_dealloced
        .type           $__internal_2_$__cuda_sm10x_tcgen05_guardrail_trap_unallocated_columns_being_dealloced,@function
        .size           $__internal_2_$__cuda_sm10x_tcgen05_guardrail_trap_unallocated_columns_being_dealloced,(.L_x_225 - $__internal_2_$__cuda_sm10x_tcgen05_guardrail_trap_unallocated_columns_being_dealloced)
$__internal_2_$__cuda_sm10x_tcgen05_guardrail_trap_unallocated_columns_being_dealloced:
[----:B------:R-:W-:Y:S05]  /*a640*/  BPT.TRAP 0x1 ;  /* 0x000000040000795c */ /* 0x000fea0000300000 */
[----:B------:R-:W-:-:S04]  /*a650*/  HFMA2 R3, -RZ, RZ, 0, 0 ;  /* 0x00000000ff037431 */ /* 0x000fc800000001ff */
[----:B------:R-:W-:Y:S05]  /*a660*/  RET.REL.NODEC R2 `(_ZN7cutlass13device_kernelINS_4gemm6kernel13GemmUniversalIN4cute5tupleIJiiiiEEENS1_10collective13CollectiveMmaINS1_35MainloopSm100TmaUmmaWarpSpecializedILi13ELi2ELi4ENS5_IJNS4_1CILi4EEENSA_ILi2EEENSA_ILi1EEEEEEEENS5_IJNSA_ILi128EEESG_NSA_ILi64EEEEEENS_6half_tENS5_IJSD_llEEESJ_NS5_IJlSD_lEEENS4_8TiledMMAINS4_8MMA_AtomIJNS4_26SM100_MMA_F16BF16_2x1SM_SSISJ_SJ_fLi128ELi128ELNS4_4UMMA5MajorE1ELSQ_0ELNSP_7ScaleInE0ELSR_0EEEEEENS4_6LayoutINS5_IJSD_SD_SD_EEENS5_IJNSA_ILi0EEESW_SW_EEEEENS5_IJNS4_10UnderscoreESZ_SZ_EEEEENS4_28SM100_TMA_2SM_LOAD_MULTICASTENS4_14ComposedLayoutINS4_7SwizzleILi3ELi4ELi3EEENS4_18smem_ptr_flag_bitsILi16EEENSU_INS5_IJSH_NSA_ILi8EEEEEENS5_IJSD_SH_EEEEEEEvNS4_8identityES12_NS13_IS15_S17_NSU_INS5_IJS18_SH_EEENS5_IJSH_SD_EEEEEEEvS1D_EENS_8epilogue10collective18CollectiveEpilogueINS1J_23Sm100TmaWarpSpecializedILi4ELi2ELi16ELb1ELb0EEEJNS5_IJSH_SG_SH_EEENS5_IJNSU_ISH_SD_EENSU_INS5_IJNSA_ILi16EEESC_EEES1A_EEEEESJ_SL_SJ_SL_NS1J_6fusion15FusionCallbacksIS1N_NS1U_17LinearCombinationISJ_fSJ_fLNS_15FloatRoundStyleE2EEES1O_S1T_JEEENS4_5SM1004TMEM4LOAD26SM100_TMEM_LOAD_32dp32b16xENS4_13SM90_TMA_LOADENS13_INS14_ILi1ELi4ELi3EEES17_NSU_INS5_IJS18_S1Q_EEENS5_IJS1Q_SD_EEEEEEENS4_39AutoVectorizingCopyWithAssumedAlignmentILi128EEENS4_14SM90_TMA_STOREES29_S2B_S2B_EEEvvEEEEvNT_6ParamsE) ;  /* 0xffffff5802647950 */ /* 0x000fea0003c3ffff */
.L_x_224:
[----:B------:R-:W-:-:S00]  /*a670*/  BRA `(.L_x_224) ;  /* 0xfffffffc00fc7947 */ /* 0x000fc0000383ffff */
[----:B------:R-:W-:-:S00]  /*a680*/  NOP ;  /* 0x0000000000007918 */ /* 0x000fc00000000000 */
[----:B------:R-:W-:-:S00]  /*a690*/  NOP ;  /* 0x0000000000007918 */ /* 0x000fc00000000000 */
[----:B------:R-:W-:-:S00]  /*a6a0*/  NOP ;  /* 0x0000000000007918 */ /* 0x000fc00000000000 */
[----:B------:R-:W-:-:S00]  /*a6b0*/  NOP ;  /* 0x0000000000007918 */ /* 0x000fc00000000000 */
[----:B------:R-:W-:-:S00]  /*a6c0*/  NOP ;  /* 0x0000000000007918 */ /* 0x000fc00000000000 */
[----:B------:R-:W-:-:S00]  /*a6d0*/  NOP ;  /* 0x0000000000007918 */ /* 0x000fc00000000000 */
[----:B------:R-:W-:-:S00]  /*a6e0*/  NOP ;  /* 0x0000000000007918 */ /* 0x000fc00000000000 */
[----:B------:R-:W-:-:S00]  /*a6f0*/  NOP ;  /* 0x0000000000007918 */ /* 0x000fc00000000000 */
.L_x_225:


//--------------------- .nv.global.init           --------------------------
	.section	.nv.global.init,"aw",@progbits
.nv.global.init:
	.type		$str$27,@object
	.size		$str$27,($str$28 - $str$27)
$str$27:
        /*0000*/ 	.byte	0x28, 0x61, 0x64, 0x64, 0x72, 0x65, 0x73, 0x73, 0x20, 0x26, 0x20, 0x6d, 0x61, 0x73, 0x6b, 0x29
        /*0010*/ 	.byte	0x20, 0x3d, 0x3d, 0x20, 0x30, 0x00
	.type		$str$28,@object
	.size		$str$28,($str$26 - $str$28)
$str$28:
        /*0016*/ 	.byte	0x2f, 0x74, 0x6d, 0x70, 0x2f, 0x63, 0x75, 0x74, 0x6c, 0x61, 0x73, 0x73, 0x5f, 0x73, 0x77, 0x65
        /*0026*/ 	.byte	0x65, 0x70, 0x5f, 0x73, 0x72, 0x63, 0x2f, 0x69, 0x6e, 0x63, 0x6c, 0x75, 0x64, 0x65, 0x2f, 0x63
        /*0036*/ 	.byte	0x75, 0x74, 0x65, 0x2f, 0x70, 0x6f, 0x69, 0x6e, 0x74, 0x65, 0x72, 0x5f, 0x66, 0x6c, 0x61, 0x67
        /*0046*/ 	.byte	0x67, 0x65, 0x64, 0x2e, 0x68, 0x70, 0x70, 0x00
	.type		$str$26,@object
	.size		$str$26,($str$25 - $str$26)
$str$26:
        /*004e*/ 	.byte	0x2f, 0x74, 0x6d, 0x70, 0x2f, 0x63, 0x75, 0x74, 0x6c, 0x61, 0x73, 0x73, 0x5f, 0x73, 0x77, 0x65
        /*005e*/ 	.byte	0x65, 0x70, 0x5f, 0x73, 0x72, 0x63, 0x2f, 0x69, 0x6e, 0x63, 0x6c, 0x75, 0x64, 0x65, 0x2f, 0x63
        /*006e*/ 	.byte	0x75, 0x74, 0x65, 0x2f, 0x61, 0x74, 0x6f, 0x6d, 0x2f, 0x63, 0x6f, 0x70, 0x79, 0x5f, 0x74, 0x72
        /*007e*/ 	.byte	0x61, 0x69, 0x74, 0x73, 0x5f, 0x73, 0x6d, 0x31, 0x30, 0x30, 0x2e, 0x68, 0x70, 0x70, 0x00
	.type		$str$25,@object
	.size		$str$25,(__unnamed_1 - $str$25)
$str$25:
        /*008d*/ 	.byte	0x28, 0x28, 0x75, 0x69, 0x6e, 0x74, 0x33, 0x32, 0x5f, 0x74, 0x28, 0x74, 0x68, 0x72, 0x65, 0x61
        /*009d*/ 	.byte	0x64, 0x49, 0x64, 0x78, 0x2e, 0x78, 0x29, 0x20, 0x2f, 0x20, 0x33, 0x32, 0x29, 0x20, 0x25, 0x20
        /*00ad*/ 	.byte	0x34, 0x29, 0x20, 0x3d, 0x3d, 0x20, 0x28, 0x28, 0x28, 0x74, 0x6d, 0x65, 0x6d, 0x5f, 0x61, 0x64
        /*00bd*/ 	.byte	0x64, 0x72, 0x20, 0x3e, 0x3e, 0x20, 0x31, 0x36, 0x29, 0x20, 0x2f, 0x20, 0x33, 0x32, 0x29, 0x20
        /*00cd*/ 	.byte	0x25, 0x20, 0x34, 0x29, 0x00
	.type		__unnamed_1,@object
	.size		__unnamed_1,(__unnamed_2 - __unnamed_1)
__unnamed_1:
        /*00d2*/ 	.byte	0x61, 0x75, 0x74, 0x6f, 0x20, 0x63, 0x75, 0x74, 0x65, 0x3a, 0x3a, 0x61, 0x73, 0x5f, 0x70, 0x6f
        /* <DEDUP_REMOVED lines=24> */
        /*0262*/ 	.byte	0x34, 0x38, 0x3e, 0x3e, 0x3e, 0x3e, 0x5d, 0x00
	.type		__unnamed_2,@object
	.size		__unnamed_2,(.L_2 - __unnamed_2)
__unnamed_2:
        /* <DEDUP_REMOVED lines=40> */
        /*04ea*/ 	.byte	0x3a, 0x3a, 0x43, 0x3c, 0x30, 0x3e, 0x3e, 0x3e, 0x3e, 0x5d, 0x00
.L_2:


//--------------------- .nv.shared._ZN7cutlass13device_kernelINS_4gemm6kernel13GemmUniversalIN4cute5tupleIJiiiiEEENS1_10collective13CollectiveMmaINS1_35MainloopSm100TmaUmmaWarpSpecializedILi13ELi2ELi4ENS5_IJNS4_1CILi4EEENSA_ILi2EEENSA_ILi1EEEEEEEENS5_IJNSA_ILi128EEESG_NSA_ILi64EEEEEENS_6half_tENS5_IJSD_llEEESJ_NS5_IJlSD_lEEENS4_8TiledMMAINS4_8MMA_AtomIJNS4_26SM100_MMA_F16BF16_2x1SM_SSISJ_SJ_fLi128ELi128ELNS4_4UMMA5MajorE1ELSQ_0ELNSP_7ScaleInE0ELSR_0EEEEEENS4_6LayoutINS5_IJSD_SD_SD_EEENS5_IJNSA_ILi0EEESW_SW_EEEEENS5_IJNS4_10UnderscoreESZ_SZ_EEEEENS4_28SM100_TMA_2SM_LOAD_MULTICASTENS4_14ComposedLayoutINS4_7SwizzleILi3ELi4ELi3EEENS4_18smem_ptr_flag_bitsILi16EEENSU_INS5_IJSH_NSA_ILi8EEEEEENS5_IJSD_SH_EEEEEEEvNS4_8identityES12_NS13_IS15_S17_NSU_INS5_IJS18_SH_EEENS5_IJSH_SD_EEEEEEEvS1D_EENS_8epilogue10collective18CollectiveEpilogueINS1J_23Sm100TmaWarpSpecializedILi4ELi2ELi16ELb1ELb0EEEJNS5_IJSH_SG_SH_EEENS5_IJNSU_ISH_SD_EENSU_INS5_IJNSA_ILi16EEESC_EEES1A_EEEEESJ_SL_SJ_SL_NS1J_6fusion15FusionCallbacksIS1N_NS1U_17LinearCombinationISJ_fSJ_fLNS_15FloatRoundStyleE2EEES1O_S1T_JEEENS4_5SM1004TMEM4LOAD26SM100_TMEM_LOAD_32dp32b16xENS4_13SM90_TMA_LOADENS13_INS14_ILi1ELi4ELi3EEES17_NSU_INS5_IJS18_S1Q_EEENS5_IJS1Q_SD_EEEEEEENS4_39AutoVectorizingCopyWithAssumedAlignmentILi128EEENS4_14SM90_TMA_STOREES29_S2B_S2B_EEEvvEEEEvNT_6ParamsE --------------------------
	.section	.nv.shared._ZN7cutlass13device_kernelINS_4gemm6kernel13GemmUniversalIN4cute5tupleIJiiiiEEENS1_10collective13CollectiveMmaINS1_35MainloopSm100TmaUmmaWarpSpecializedILi13ELi2ELi4ENS5_IJNS4_1CILi4EEENSA_ILi2EEENSA_ILi1EEEEEEEENS5_IJNSA_ILi128EEESG_NSA_ILi64EEEEEENS_6half_tENS5_IJSD_llEEESJ_NS5_IJlSD_lEEENS4_8TiledMMAINS4_8MMA_AtomIJNS4_26SM100_MMA_F16BF16_2x1SM_SSISJ_SJ_fLi128ELi128ELNS4_4UMMA5MajorE1ELSQ_0ELNSP_7ScaleInE0ELSR_0EEEEEENS4_6LayoutINS5_IJSD_SD_SD_EEENS5_IJNSA_ILi0EEESW_SW_EEEEENS5_IJNS4_10UnderscoreESZ_SZ_EEEEENS4_28SM100_TMA_2SM_LOAD_MULTICASTENS4_14ComposedLayoutINS4_7SwizzleILi3ELi4ELi3EEENS4_18smem_ptr_flag_bitsILi16EEENSU_INS5_IJSH_NSA_ILi8EEEEEENS5_IJSD_SH_EEEEEEEvNS4_8identityES12_NS13_IS15_S17_NSU_INS5_IJS18_SH_EEENS5_IJSH_SD_EEEEEEEvS1D_EENS_8epilogue10collective18CollectiveEpilogueINS1J_23Sm100TmaWarpSpecializedILi4ELi2ELi16ELb1ELb0EEEJNS5_IJSH_SG_SH_EEENS5_IJNSU_ISH_SD_EENSU_INS5_IJNSA_ILi16EEESC_EEES1A_EEEEESJ_SL_SJ_SL_NS1J_6fusion15FusionCallbacksIS1N_NS1U_17LinearCombinationISJ_fSJ_fLNS_15FloatRoundStyleE2EEES1O_S1T_JEEENS4_5SM1004TMEM4LOAD26SM100_TMEM_LOAD_32dp32b16xENS4_13SM90_TMA_LOADENS13_INS14_ILi1ELi4ELi3EEES17_NSU_INS5_IJS18_S1Q_EEENS5_IJS1Q_SD_EEEEEEENS4_39AutoVectorizingCopyWithAssumedAlignmentILi128EEENS4_14SM90_TMA_STOREES29_S2B_S2B_EEEvvEEEEvNT_6ParamsE,"aw",@nobits
	.sectionflags	@""
	.align	16
	.zero		1024


//--------------------- .nv.shared.reserved.0     --------------------------
	.section	.nv.shared.reserved.0,"aw",@nobits
	.weak		__nv_reservedSMEM_offset_0_alias
	.size		__nv_reservedSMEM_offset_0_alias, 0, 64
	.other		__nv_reservedSMEM_offset_0_alias,@"STO_CUDA_RESERVED_SHARED STV_DEFAULT"
__nv_reservedSMEM_offset_0_alias:
	.zero		0
.nv.shared.reserved.0:
	.zero		64
	.weak		__nv_reservedSMEM_tcgen05_partition
	.type		__nv_reservedSMEM_tcgen05_partition,@object
	.size		__nv_reservedSMEM_tcgen05_partition,(.L_0 - __nv_reservedSMEM_tcgen05_partition)
__nv_reservedSMEM_tcgen05_partition:
	.zero		32
.L_0:


//--------------------- .nv.global                --------------------------
	.section	.nv.global,"aw",@nobits
.nv.global:
	.type		_ZN40_INTERNAL_6bef07a3_4_k_cu_22af3471_340234cute1_E,@object
	.size		_ZN40_INTERNAL_6bef07a3_4_k_cu_22af3471_340234cute1_E,(_ZN40_INTERNAL_6bef07a3_4_k_cu_22af3471_340234cuda3std3__45__cpo6cbeginE - _ZN40_INTERNAL_6bef07a3_4_k_cu_22af3471_340234cute1_E)
_ZN40_INTERNAL_6bef07a3_4_k_cu_22af3471_340234cute1_E:
	.zero		1
	.type		_ZN40_INTERNAL_6bef07a3_4_k_cu_22af3471_340234cuda3std3__45__cpo6cbeginE,@object
	.size		_ZN40_INTERNAL_6bef07a3_4_k_cu_22af3471_340234cuda3std3__45__cpo6cbeginE,(_ZN40_INTERNAL_6bef07a3_4_k_cu_22af3471_340234cuda3std3__48in_placeE - _ZN40_INTERNAL_6bef07a3_4_k_cu_22af3471_340234cuda3std3__45__cpo6cbeginE)
_ZN40_INTERNAL_6bef07a3_4_k_cu_22af3471_340234cuda3std3__45__cpo6cbeginE:
	.zero		1
	.type		_ZN40_INTERNAL_6bef07a3_4_k_cu_22af3471_340234cuda3std3__48in_placeE,@object
	.size		_ZN40_INTERNAL_6bef07a3_4_k_cu_22af3471_340234cuda3std3__48in_placeE,(_ZN40_INTERNAL_6bef07a3_4_k_cu_22af3471_340234cuda3std6ranges3__45__cpo9iter_moveE - _ZN40_INTERNAL_6bef07a3_4_k_cu_22af3471_340234cuda3std3__48in_placeE)
_ZN40_INTERNAL_6bef07a3_4_k_cu_22af3471_340234cuda3std3__48in_placeE:
	.zero		1
	.type		_ZN40_INTERNAL_6bef07a3_4_k_cu_22af3471_340234cuda3std6ranges3__45__cpo9iter_moveE,@object
	.size		_ZN40_INTERNAL_6bef07a3_4_k_cu_22af3471_340234cuda3std6ranges3__45__cpo9iter_moveE,(_ZN40_INTERNAL_6bef07a3_4_k_cu_22af3471_340234cuda3std3__45__cpo5beginE - _ZN40_INTERNAL_6bef07a3_4_k_cu_22af3471_340234cuda3std6ranges3__45__cpo9iter_moveE)
_ZN40_INTERNAL_6bef07a3_4_k_cu_22af3471_340234cuda3std6ranges3__45__cpo9iter_moveE:
	.zero		1
	.type		_ZN40_INTERNAL_6bef07a3_4_k_cu_22af3471_340234cuda3std3__45__cpo5beginE,@object
	.size		_ZN40_INTERNAL_6bef07a3_4_k_cu_22af3471_340234cuda3std3__45__cpo5beginE,(_ZN40_INTERNAL_6bef07a3_4_k_cu_22af3471_340234cuda3std3__442_GLOBAL__N__6bef07a3_4_k_cu_22af3471_340236ignoreE - _ZN40_INTERNAL_6bef07a3_4_k_cu_22af3471_340234cuda3std3__45__cpo5beginE)
_ZN40_INTERNAL_6bef07a3_4_k_cu_22af3471_340234cuda3std3__45__cpo5beginE:
	.zero		1
	.type		_ZN40_INTERNAL_6bef07a3_4_k_cu_22af3471_340234cuda3std3__442_GLOBAL__N__6bef07a3_4_k_cu_22af3471_340236ignoreE,@object
	.size		_ZN40_INTERNAL_6bef07a3_4_k_cu_22af3471_340234cuda3std3__442_GLOBAL__N__6bef07a3_4_k_cu_22af3471_340236ignoreE,(_ZN40_INTERNAL_6bef07a3_4_k_cu_22af3471_340234cute7productE - _ZN40_INTERNAL_6bef07a3_4_k_cu_22af3471_340234cuda3std3__442_GLOBAL__N__6bef07a3_4_k_cu_22af3471_340236ignoreE)
_ZN40_INTERNAL_6bef07a3_4_k_cu_22af3471_340234cuda3std3__442_GLOBAL__N__6bef07a3_4_k_cu_22af3471_340236ignoreE:
	.zero		1
	.type		_ZN40_INTERNAL_6bef07a3_4_k_cu_22af3471_340234cute7productE,@object
	.size		_ZN40_INTERNAL_6bef07a3_4_k_cu_22af3471_340234cute7productE,(_ZN40_INTERNAL_6bef07a3_4_k_cu_22af3471_340234cuda3std3__45__cpo3endE - _ZN40_INTERNAL_6bef07a3_4_k_cu_22af3471_340234cute7productE)
_ZN40_INTERNAL_6bef07a3_4_k_cu_22af3471_340234cute7productE:
	.zero		1
	.type		_ZN40_INTERNAL_6bef07a3_4_k_cu_22af3471_340234cuda3std3__45__cpo3endE,@object
	.size		_ZN40_INTERNAL_6bef07a3_4_k_cu_22af3471_340234cuda3std3__45__cpo3endE,(_ZN40_INTERNAL_6bef07a3_4_k_cu_22af3471_340234cuda3std3__419piecewise_constructE - _ZN40_INTERNAL_6bef07a3_4_k_cu_22af3471_340234cuda3std3__45__cpo3endE)
_ZN40_INTERNAL_6bef07a3_4_k_cu_22af3471_340234cuda3std3__45__cpo3endE:
	.zero		1
	.type		_ZN40_INTERNAL_6bef07a3_4_k_cu_22af3471_340234cuda3std3__419piecewise_constructE,@object
	.size		_ZN40_INTERNAL_6bef07a3_4_k_cu_22af3471_340234cuda3std3__419piecewise_constructE,(_ZN40_INTERNAL_6bef07a3_4_k_cu_22af3471_340234cuda3std3__45__cpo4cendE - _ZN40_INTERNAL_6bef07a3_4_k_cu_22af3471_340234cuda3std3__419piecewise_constructE)
_ZN40_INTERNAL_6bef07a3_4_k_cu_22af3471_340234cuda3std3__419piecewise_constructE:
	.zero		1
	.type		_ZN40_INTERNAL_6bef07a3_4_k_cu_22af3471_340234cuda3std3__45__cpo4cendE,@object
	.size		_ZN40_INTERNAL_6bef07a3_4_k_cu_22af3471_340234cuda3std3__45__cpo4cendE,(_ZN40_INTERNAL_6bef07a3_4_k_cu_22af3471_340234cuda3std6ranges3__45__cpo4swapE - _ZN40_INTERNAL_6bef07a3_4_k_cu_22af3471_340234cuda3std3__45__cpo4cendE)
_ZN40_INTERNAL_6bef07a3_4_k_cu_22af3471_340234cuda3std3__45__cpo4cendE:
	.zero		1
	.type		_ZN40_INTERNAL_6bef07a3_4_k_cu_22af3471_340234cuda3std6ranges3__45__cpo4swapE,@object
	.size		_ZN40_INTERNAL_6bef07a3_4_k_cu_22af3471_340234cuda3std6ranges3__45__cpo4swapE,(.L_10 - _ZN40_INTERNAL_6bef07a3_4_k_cu_22af3471_340234cuda3std6ranges3__45__cpo4swapE)
_ZN40_INTERNAL_6bef07a3_4_k_cu_22af3471_340234cuda3std6ranges3__45__cpo4swapE:
	.zero		1
.L_10:


//--------------------- .nv.constant0._ZN7cutlass13device_kernelINS_4gemm6kernel13GemmUniversalIN4cute5tupleIJiiiiEEENS1_10collective13CollectiveMmaINS1_35MainloopSm100TmaUmmaWarpSpecializedILi13ELi2ELi4ENS5_IJNS4_1CILi4EEENSA_ILi2EEENSA_ILi1EEEEEEEENS5_IJNSA_ILi128EEESG_NSA_ILi64EEEEEENS_6half_tENS5_IJSD_llEEESJ_NS5_IJlSD_lEEENS4_8TiledMMAINS4_8MMA_AtomIJNS4_26SM100_MMA_F16BF16_2x1SM_SSISJ_SJ_fLi128ELi128ELNS4_4UMMA5MajorE1ELSQ_0ELNSP_7ScaleInE0ELSR_0EEEEEENS4_6LayoutINS5_IJSD_SD_SD_EEENS5_IJNSA_ILi0EEESW_SW_EEEEENS5_IJNS4_10UnderscoreESZ_SZ_EEEEENS4_28SM100_TMA_2SM_LOAD_MULTICASTENS4_14ComposedLayoutINS4_7SwizzleILi3ELi4ELi3EEENS4_18smem_ptr_flag_bitsILi16EEENSU_INS5_IJSH_NSA_ILi8EEEEEENS5_IJSD_SH_EEEEEEEvNS4_8identityES12_NS13_IS15_S17_NSU_INS5_IJS18_SH_EEENS5_IJSH_SD_EEEEEEEvS1D_EENS_8epilogue10collective18CollectiveEpilogueINS1J_23Sm100TmaWarpSpecializedILi4ELi2ELi16ELb1ELb0EEEJNS5_IJSH_SG_SH_EEENS5_IJNSU_ISH_SD_EENSU_INS5_IJNSA_ILi16EEESC_EEES1A_EEEEESJ_SL_SJ_SL_NS1J_6fusion15FusionCallbacksIS1N_NS1U_17LinearCombinationISJ_fSJ_fLNS_15FloatRoundStyleE2EEES1O_S1T_JEEENS4_5SM1004TMEM4LOAD26SM100_TMEM_LOAD_32dp32b16xENS4_13SM90_TMA_LOADENS13_INS14_ILi1ELi4ELi3EEES17_NSU_INS5_IJS18_S1Q_EEENS5_IJS1Q_SD_EEEEEEENS4_39AutoVectorizingCopyWithAssumedAlignmentILi128EEENS4_14SM90_TMA_STOREES29_S2B_S2B_EEEvvEEEEvNT_6ParamsE --------------------------
	.section	.nv.constant0._ZN7cutlass13device_kernelINS_4gemm6kernel13GemmUniversalIN4cute5tupleIJiiiiEEENS1_10collective13CollectiveMmaINS1_35MainloopSm100TmaUmmaWarpSpecializedILi13ELi2ELi4ENS5_IJNS4_1CILi4EEENSA_ILi2EEENSA_ILi1EEEEEEEENS5_IJNSA_ILi128EEESG_NSA_ILi64EEEEEENS_6half_tENS5_IJSD_llEEESJ_NS5_IJlSD_lEEENS4_8TiledMMAINS4_8MMA_AtomIJNS4_26SM100_MMA_F16BF16_2x1SM_SSISJ_SJ_fLi128ELi128ELNS4_4UMMA5MajorE1ELSQ_0ELNSP_7ScaleInE0ELSR_0EEEEEENS4_6LayoutINS5_IJSD_SD_SD_EEENS5_IJNSA_ILi0EEESW_SW_EEEEENS5_IJNS4_10UnderscoreESZ_SZ_EEEEENS4_28SM100_TMA_2SM_LOAD_MULTICASTENS4_14ComposedLayoutINS4_7SwizzleILi3ELi4ELi3EEENS4_18smem_ptr_flag_bitsILi16EEENSU_INS5_IJSH_NSA_ILi8EEEEEENS5_IJSD_SH_EEEEEEEvNS4_8identityES12_NS13_IS15_S17_NSU_INS5_IJS18_SH_EEENS5_IJSH_SD_EEEEEEEvS1D_EENS_8epilogue10collective18CollectiveEpilogueINS1J_23Sm100TmaWarpSpecializedILi4ELi2ELi16ELb1ELb0EEEJNS5_IJSH_SG_SH_EEENS5_IJNSU_ISH_SD_EENSU_INS5_IJNSA_ILi16EEESC_EEES1A_EEEEESJ_SL_SJ_SL_NS1J_6fusion15FusionCallbacksIS1N_NS1U_17LinearCombinationISJ_fSJ_fLNS_15FloatRoundStyleE2EEES1O_S1T_JEEENS4_5SM1004TMEM4LOAD26SM100_TMEM_LOAD_32dp32b16xENS4_13SM90_TMA_LOADENS13_INS14_ILi1ELi4ELi3EEES17_NSU_INS5_IJS18_S1Q_EEENS5_IJS1Q_SD_EEEEEEENS4_39AutoVectorizingCopyWithAssumedAlignmentILi128EEENS4_14SM90_TMA_STOREES29_S2B_S2B_EEEvvEEEEvNT_6ParamsE,"a",@progbits
	.sectionflags	@""
	.align	4
.nv.constant0._ZN7cutlass13device_kernelINS_4gemm6kernel13GemmUniversalIN4cute5tupleIJiiiiEEENS1_10collective13CollectiveMmaINS1_35MainloopSm100TmaUmmaWarpSpecializedILi13ELi2ELi4ENS5_IJNS4_1CILi4EEENSA_ILi2EEENSA_ILi1EEEEEEEENS5_IJNSA_ILi128EEESG_NSA_ILi64EEEEEENS_6half_tENS5_IJSD_llEEESJ_NS5_IJlSD_lEEENS4_8TiledMMAINS4_8MMA_AtomIJNS4_26SM100_MMA_F16BF16_2x1SM_SSISJ_SJ_fLi128ELi128ELNS4_4UMMA5MajorE1ELSQ_0ELNSP_7ScaleInE0ELSR_0EEEEEENS4_6LayoutINS5_IJSD_SD_SD_EEENS5_IJNSA_ILi0EEESW_SW_EEEEENS5_IJNS4_10UnderscoreESZ_SZ_EEEEENS4_28SM100_TMA_2SM_LOAD_MULTICASTENS4_14ComposedLayoutINS4_7SwizzleILi3ELi4ELi3EEENS4_18smem_ptr_flag_bitsILi16EEENSU_INS5_IJSH_NSA_ILi8EEEEEENS5_IJSD_SH_EEEEEEEvNS4_8identityES12_NS13_IS15_S17_NSU_INS5_IJS18_SH_EEENS5_IJSH_SD_EEEEEEEvS1D_EENS_8epilogue10collective18CollectiveEpilogueINS1J_23Sm100TmaWarpSpecializedILi4ELi2ELi16ELb1ELb0EEEJNS5_IJSH_SG_SH_EEENS5_IJNSU_ISH_SD_EENSU_INS5_IJNSA_ILi16EEESC_EEES1A_EEEEESJ_SL_SJ_SL_NS1J_6fusion15FusionCallbacksIS1N_NS1U_17LinearCombinationISJ_fSJ_fLNS_15FloatRoundStyleE2EEES1O_S1T_JEEENS4_5SM1004TMEM4LOAD26SM100_TMEM_LOAD_32dp32b16xENS4_13SM90_TMA_LOADENS13_INS14_ILi1ELi4ELi3EEES17_NSU_INS5_IJS18_S1Q_EEENS5_IJS1Q_SD_EEEEEEENS4_39AutoVectorizingCopyWithAssumedAlignmentILi128EEENS4_14SM90_TMA_STOREES29_S2B_S2B_EEEvvEEEEvNT_6ParamsE:
	.zero		2944


//--------------------- SYMBOLS --------------------------

	.type		.nv.reservedSmem.offset0,@object
	.size		.nv.reservedSmem.offset0,0x4
	.type		.nv.reservedSmem.cap,@object
	.size		.nv.reservedSmem.cap,0x4
	.type		__assertfail,@function
